//
// Generated by NVIDIA NVVM Compiler
//
// Compiler Build ID: CL-36424714
// Cuda compilation tools, release 13.0, V13.0.88
// Based on NVVM 20.0.0
//

.version 9.0
.target sm_100
.address_size 64

	// .globl	_Z20KeMultiHeadAttentionPKfS0_S0_iiiiifiPf
// _ZZ14blockReduceSumfE6shared has been demoted
// _ZZ14blockReduceMaxfE6shared has been demoted
// _ZZ20KeMultiHeadAttentionPKfS0_S0_iiiiifiPfE9s_max_val has been demoted
// _ZZ20KeMultiHeadAttentionPKfS0_S0_iiiiifiPfE5s_sum has been demoted
.extern .shared .align 16 .b8 buffer[];

.visible .entry _Z20KeMultiHeadAttentionPKfS0_S0_iiiiifiPf(
	.param .u64 .ptr .align 1 _Z20KeMultiHeadAttentionPKfS0_S0_iiiiifiPf_param_0,
	.param .u64 .ptr .align 1 _Z20KeMultiHeadAttentionPKfS0_S0_iiiiifiPf_param_1,
	.param .u64 .ptr .align 1 _Z20KeMultiHeadAttentionPKfS0_S0_iiiiifiPf_param_2,
	.param .u32 _Z20KeMultiHeadAttentionPKfS0_S0_iiiiifiPf_param_3,
	.param .u32 _Z20KeMultiHeadAttentionPKfS0_S0_iiiiifiPf_param_4,
	.param .u32 _Z20KeMultiHeadAttentionPKfS0_S0_iiiiifiPf_param_5,
	.param .u32 _Z20KeMultiHeadAttentionPKfS0_S0_iiiiifiPf_param_6,
	.param .u32 _Z20KeMultiHeadAttentionPKfS0_S0_iiiiifiPf_param_7,
	.param .f32 _Z20KeMultiHeadAttentionPKfS0_S0_iiiiifiPf_param_8,
	.param .u32 _Z20KeMultiHeadAttentionPKfS0_S0_iiiiifiPf_param_9,
	.param .u64 .ptr .align 1 _Z20KeMultiHeadAttentionPKfS0_S0_iiiiifiPf_param_10
)
{
	.reg .pred 	%p<51>;
	.reg .b32 	%r<189>;
	.reg .b32 	%f<296>;
	.reg .b64 	%rd<42>;
	// demoted variable
	.shared .align 4 .b8 _ZZ14blockReduceSumfE6shared[128];
	// demoted variable
	.shared .align 4 .b8 _ZZ14blockReduceMaxfE6shared[128];
	// demoted variable
	.shared .align 4 .f32 _ZZ20KeMultiHeadAttentionPKfS0_S0_iiiiifiPfE9s_max_val;
	// demoted variable
	.shared .align 4 .f32 _ZZ20KeMultiHeadAttentionPKfS0_S0_iiiiifiPfE5s_sum;
	ld.param.u64 	%rd4, [_Z20KeMultiHeadAttentionPKfS0_S0_iiiiifiPf_param_0];
	ld.param.u64 	%rd6, [_Z20KeMultiHeadAttentionPKfS0_S0_iiiiifiPf_param_1];
	ld.param.u64 	%rd7, [_Z20KeMultiHeadAttentionPKfS0_S0_iiiiifiPf_param_2];
	ld.param.u32 	%r60, [_Z20KeMultiHeadAttentionPKfS0_S0_iiiiifiPf_param_4];
	ld.param.u32 	%r61, [_Z20KeMultiHeadAttentionPKfS0_S0_iiiiifiPf_param_5];
	ld.param.u32 	%r62, [_Z20KeMultiHeadAttentionPKfS0_S0_iiiiifiPf_param_6];
	ld.param.u32 	%r64, [_Z20KeMultiHeadAttentionPKfS0_S0_iiiiifiPf_param_7];
	ld.param.f32 	%f38, [_Z20KeMultiHeadAttentionPKfS0_S0_iiiiifiPf_param_8];
	ld.param.u32 	%r63, [_Z20KeMultiHeadAttentionPKfS0_S0_iiiiifiPf_param_9];
	ld.param.u64 	%rd5, [_Z20KeMultiHeadAttentionPKfS0_S0_iiiiifiPf_param_10];
	cvta.to.global.u64 	%rd1, %rd6;
	cvta.to.global.u64 	%rd2, %rd7;
	div.s32 	%r1, %r61, %r64;
	mov.u32 	%r65, %ctaid.x;
	div.u32 	%r2, %r65, %r64;
	mul.lo.s32 	%r66, %r2, %r64;
	sub.s32 	%r67, %r65, %r66;
	mul.lo.s32 	%r3, %r2, %r61;
	mul.lo.s32 	%r4, %r67, %r1;
	mov.u32 	%r5, %tid.x;
	setp.ge.u32 	%p1, %r5, %r1;
	@%p1 bra 	$L__BB0_2;
	cvta.to.global.u64 	%rd8, %rd4;
	add.s32 	%r68, %r3, %r5;
	add.s32 	%r69, %r68, %r4;
	mul.wide.s32 	%rd9, %r69, 4;
	add.s64 	%rd10, %rd8, %rd9;
	ld.global.f32 	%f39, [%rd10];
	shl.b32 	%r70, %r5, 2;
	mov.u32 	%r71, buffer;
	add.s32 	%r72, %r71, %r70;
	st.shared.f32 	[%r72], %f39;
$L__BB0_2:
	bar.sync 	0;
	setp.ge.u32 	%p2, %r5, %r60;
	mov.f32 	%f284, 0f9E3CE508;
	@%p2 bra 	$L__BB0_17;
	mul.lo.s32 	%r73, %r3, %r60;
	cvt.s64.s32 	%rd11, %r73;
	mul.lo.s32 	%r74, %r61, %r5;
	cvt.u64.u32 	%rd12, %r74;
	add.s64 	%rd13, %rd11, %rd12;
	cvt.s64.s32 	%rd14, %r4;
	add.s64 	%rd3, %rd13, %rd14;
	setp.lt.s32 	%p3, %r1, 1;
	mov.f32 	%f283, 0f00000000;
	@%p3 bra 	$L__BB0_16;
	and.b32  	%r6, %r1, 15;
	setp.lt.u32 	%p4, %r1, 16;
	mov.f32 	%f283, 0f00000000;
	mov.b32 	%r175, 0;
	@%p4 bra 	$L__BB0_7;
	and.b32  	%r175, %r1, 2147483632;
	mov.u32 	%r78, buffer;
	add.s32 	%r171, %r78, 32;
	neg.s32 	%r172, %r175;
	mov.f32 	%f283, 0f00000000;
	mov.b32 	%r173, 0;
$L__BB0_6:
	.pragma "nounroll";
	ld.shared.v4.f32 	{%f45, %f46, %f47, %f48}, [%r171+-32];
	cvt.u64.u32 	%rd15, %r173;
	add.s64 	%rd16, %rd3, %rd15;
	shl.b64 	%rd17, %rd16, 2;
	add.s64 	%rd18, %rd1, %rd17;
	ld.global.f32 	%f49, [%rd18];
	fma.rn.f32 	%f50, %f45, %f49, %f283;
	ld.global.f32 	%f51, [%rd18+4];
	fma.rn.f32 	%f52, %f46, %f51, %f50;
	ld.global.f32 	%f53, [%rd18+8];
	fma.rn.f32 	%f54, %f47, %f53, %f52;
	ld.global.f32 	%f55, [%rd18+12];
	fma.rn.f32 	%f56, %f48, %f55, %f54;
	ld.shared.v4.f32 	{%f57, %f58, %f59, %f60}, [%r171+-16];
	ld.global.f32 	%f61, [%rd18+16];
	fma.rn.f32 	%f62, %f57, %f61, %f56;
	ld.global.f32 	%f63, [%rd18+20];
	fma.rn.f32 	%f64, %f58, %f63, %f62;
	ld.global.f32 	%f65, [%rd18+24];
	fma.rn.f32 	%f66, %f59, %f65, %f64;
	ld.global.f32 	%f67, [%rd18+28];
	fma.rn.f32 	%f68, %f60, %f67, %f66;
	ld.shared.v4.f32 	{%f69, %f70, %f71, %f72}, [%r171];
	ld.global.f32 	%f73, [%rd18+32];
	fma.rn.f32 	%f74, %f69, %f73, %f68;
	ld.global.f32 	%f75, [%rd18+36];
	fma.rn.f32 	%f76, %f70, %f75, %f74;
	ld.global.f32 	%f77, [%rd18+40];
	fma.rn.f32 	%f78, %f71, %f77, %f76;
	ld.global.f32 	%f79, [%rd18+44];
	fma.rn.f32 	%f80, %f72, %f79, %f78;
	ld.shared.v4.f32 	{%f81, %f82, %f83, %f84}, [%r171+16];
	ld.global.f32 	%f85, [%rd18+48];
	fma.rn.f32 	%f86, %f81, %f85, %f80;
	ld.global.f32 	%f87, [%rd18+52];
	fma.rn.f32 	%f88, %f82, %f87, %f86;
	ld.global.f32 	%f89, [%rd18+56];
	fma.rn.f32 	%f90, %f83, %f89, %f88;
	ld.global.f32 	%f91, [%rd18+60];
	fma.rn.f32 	%f283, %f84, %f91, %f90;
	add.s32 	%r173, %r173, 16;
	add.s32 	%r172, %r172, 16;
	add.s32 	%r171, %r171, 64;
	setp.ne.s32 	%p5, %r172, 0;
	@%p5 bra 	$L__BB0_6;
$L__BB0_7:
	setp.eq.s32 	%p6, %r6, 0;
	@%p6 bra 	$L__BB0_16;
	and.b32  	%r16, %r1, 7;
	setp.lt.u32 	%p7, %r6, 8;
	@%p7 bra 	$L__BB0_10;
	shl.b32 	%r79, %r175, 2;
	mov.u32 	%r80, buffer;
	add.s32 	%r81, %r80, %r79;
	ld.shared.f32 	%f93, [%r81];
	cvt.u64.u32 	%rd19, %r175;
	add.s64 	%rd20, %rd3, %rd19;
	shl.b64 	%rd21, %rd20, 2;
	add.s64 	%rd22, %rd1, %rd21;
	ld.global.f32 	%f94, [%rd22];
	fma.rn.f32 	%f95, %f93, %f94, %f283;
	ld.shared.f32 	%f96, [%r81+4];
	ld.global.f32 	%f97, [%rd22+4];
	fma.rn.f32 	%f98, %f96, %f97, %f95;
	ld.shared.f32 	%f99, [%r81+8];
	ld.global.f32 	%f100, [%rd22+8];
	fma.rn.f32 	%f101, %f99, %f100, %f98;
	ld.shared.f32 	%f102, [%r81+12];
	ld.global.f32 	%f103, [%rd22+12];
	fma.rn.f32 	%f104, %f102, %f103, %f101;
	ld.shared.f32 	%f105, [%r81+16];
	ld.global.f32 	%f106, [%rd22+16];
	fma.rn.f32 	%f107, %f105, %f106, %f104;
	ld.shared.f32 	%f108, [%r81+20];
	ld.global.f32 	%f109, [%rd22+20];
	fma.rn.f32 	%f110, %f108, %f109, %f107;
	ld.shared.f32 	%f111, [%r81+24];
	ld.global.f32 	%f112, [%rd22+24];
	fma.rn.f32 	%f113, %f111, %f112, %f110;
	ld.shared.f32 	%f114, [%r81+28];
	ld.global.f32 	%f115, [%rd22+28];
	fma.rn.f32 	%f283, %f114, %f115, %f113;
	add.s32 	%r175, %r175, 8;
$L__BB0_10:
	setp.eq.s32 	%p8, %r16, 0;
	@%p8 bra 	$L__BB0_16;
	and.b32  	%r19, %r1, 3;
	setp.lt.u32 	%p9, %r16, 4;
	@%p9 bra 	$L__BB0_13;
	shl.b32 	%r82, %r175, 2;
	mov.u32 	%r83, buffer;
	add.s32 	%r84, %r83, %r82;
	ld.shared.f32 	%f117, [%r84];
	cvt.u64.u32 	%rd23, %r175;
	add.s64 	%rd24, %rd3, %rd23;
	shl.b64 	%rd25, %rd24, 2;
	add.s64 	%rd26, %rd1, %rd25;
	ld.global.f32 	%f118, [%rd26];
	fma.rn.f32 	%f119, %f117, %f118, %f283;
	ld.shared.f32 	%f120, [%r84+4];
	ld.global.f32 	%f121, [%rd26+4];
	fma.rn.f32 	%f122, %f120, %f121, %f119;
	ld.shared.f32 	%f123, [%r84+8];
	ld.global.f32 	%f124, [%rd26+8];
	fma.rn.f32 	%f125, %f123, %f124, %f122;
	ld.shared.f32 	%f126, [%r84+12];
	ld.global.f32 	%f127, [%rd26+12];
	fma.rn.f32 	%f283, %f126, %f127, %f125;
	add.s32 	%r175, %r175, 4;
$L__BB0_13:
	setp.eq.s32 	%p10, %r19, 0;
	@%p10 bra 	$L__BB0_16;
	shl.b32 	%r85, %r175, 2;
	mov.u32 	%r86, buffer;
	add.s32 	%r178, %r86, %r85;
	neg.s32 	%r177, %r19;
$L__BB0_15:
	.pragma "nounroll";
	ld.shared.f32 	%f128, [%r178];
	cvt.u64.u32 	%rd27, %r175;
	add.s64 	%rd28, %rd3, %rd27;
	shl.b64 	%rd29, %rd28, 2;
	add.s64 	%rd30, %rd1, %rd29;
	ld.global.f32 	%f129, [%rd30];
	fma.rn.f32 	%f283, %f128, %f129, %f283;
	add.s32 	%r175, %r175, 1;
	add.s32 	%r178, %r178, 4;
	add.s32 	%r177, %r177, 1;
	setp.ne.s32 	%p11, %r177, 0;
	@%p11 bra 	$L__BB0_15;
$L__BB0_16:
	mul.f32 	%f284, %f38, %f283;
$L__BB0_17:
	and.b32  	%r30, %r5, 31;
	mov.b32 	%r87, %f284;
	shfl.sync.bfly.b32	%r88|%p12, %r87, 16, 31, -1;
	mov.b32 	%f130, %r88;
	max.f32 	%f131, %f284, %f130;
	mov.b32 	%r89, %f131;
	shfl.sync.bfly.b32	%r90|%p13, %r89, 8, 31, -1;
	mov.b32 	%f132, %r90;
	max.f32 	%f133, %f131, %f132;
	mov.b32 	%r91, %f133;
	shfl.sync.bfly.b32	%r92|%p14, %r91, 4, 31, -1;
	mov.b32 	%f134, %r92;
	max.f32 	%f135, %f133, %f134;
	mov.b32 	%r93, %f135;
	shfl.sync.bfly.b32	%r94|%p15, %r93, 2, 31, -1;
	mov.b32 	%f136, %r94;
	max.f32 	%f137, %f135, %f136;
	mov.b32 	%r95, %f137;
	shfl.sync.bfly.b32	%r96|%p16, %r95, 1, 31, -1;
	mov.b32 	%f138, %r96;
	max.f32 	%f16, %f137, %f138;
	setp.ne.s32 	%p17, %r30, 0;
	@%p17 bra 	$L__BB0_19;
	shr.u32 	%r97, %r5, 3;
	mov.u32 	%r98, _ZZ14blockReduceMaxfE6shared;
	add.s32 	%r99, %r98, %r97;
	st.shared.f32 	[%r99], %f16;
$L__BB0_19:
	bar.sync 	0;
	mov.u32 	%r100, %ntid.x;
	shr.u32 	%r31, %r100, 5;
	setp.ge.u32 	%p18, %r5, %r31;
	mov.f32 	%f285, 0f00000000;
	@%p18 bra 	$L__BB0_21;
	shl.b32 	%r101, %r30, 2;
	mov.u32 	%r102, _ZZ14blockReduceMaxfE6shared;
	add.s32 	%r103, %r102, %r101;
	ld.shared.f32 	%f285, [%r103];
$L__BB0_21:
	mov.b32 	%r104, %f285;
	shfl.sync.bfly.b32	%r105|%p19, %r104, 16, 31, -1;
	mov.b32 	%f140, %r105;
	max.f32 	%f141, %f285, %f140;
	mov.b32 	%r106, %f141;
	shfl.sync.bfly.b32	%r107|%p20, %r106, 8, 31, -1;
	mov.b32 	%f142, %r107;
	max.f32 	%f143, %f141, %f142;
	mov.b32 	%r108, %f143;
	shfl.sync.bfly.b32	%r109|%p21, %r108, 4, 31, -1;
	mov.b32 	%f144, %r109;
	max.f32 	%f145, %f143, %f144;
	mov.b32 	%r110, %f145;
	shfl.sync.bfly.b32	%r111|%p22, %r110, 2, 31, -1;
	mov.b32 	%f146, %r111;
	max.f32 	%f147, %f145, %f146;
	mov.b32 	%r112, %f147;
	shfl.sync.bfly.b32	%r113|%p23, %r112, 1, 31, -1;
	mov.b32 	%f148, %r113;
	max.f32 	%f19, %f147, %f148;
	setp.ne.s32 	%p24, %r5, 0;
	@%p24 bra 	$L__BB0_23;
	st.shared.f32 	[_ZZ20KeMultiHeadAttentionPKfS0_S0_iiiiifiPfE9s_max_val], %f19;
$L__BB0_23:
	setp.ne.s32 	%p25, %r30, 0;
	setp.lt.u32 	%p26, %r5, %r60;
	bar.sync 	0;
	ld.shared.f32 	%f149, [_ZZ20KeMultiHeadAttentionPKfS0_S0_iiiiifiPfE9s_max_val];
	sub.f32 	%f150, %f284, %f149;
	neg.s32 	%r114, %r63;
	cvt.rn.f32.s32 	%f151, %r114;
	setp.lt.f32 	%p27, %f150, %f151;
	selp.f32 	%f152, %f151, %f150, %p27;
	fma.rn.f32 	%f153, %f152, 0f3BBB989D, 0f3F000000;
	cvt.sat.f32.f32 	%f154, %f153;
	mov.f32 	%f155, 0f4B400001;
	mov.f32 	%f156, 0f437C0000;
	fma.rm.f32 	%f157, %f154, %f156, %f155;
	add.f32 	%f158, %f157, 0fCB40007F;
	neg.f32 	%f159, %f158;
	fma.rn.f32 	%f160, %f152, 0f3FB8AA3B, %f159;
	fma.rn.f32 	%f161, %f152, 0f32A57060, %f160;
	mov.b32 	%r115, %f157;
	shl.b32 	%r116, %r115, 23;
	mov.b32 	%f162, %r116;
	ex2.approx.ftz.f32 	%f163, %f161;
	mul.f32 	%f20, %f163, %f162;
	selp.f32 	%f164, %f20, 0f00000000, %p26;
	mov.b32 	%r117, %f164;
	shfl.sync.bfly.b32	%r118|%p28, %r117, 16, 31, -1;
	mov.b32 	%f165, %r118;
	add.f32 	%f166, %f164, %f165;
	mov.b32 	%r119, %f166;
	shfl.sync.bfly.b32	%r120|%p29, %r119, 8, 31, -1;
	mov.b32 	%f167, %r120;
	add.f32 	%f168, %f166, %f167;
	mov.b32 	%r121, %f168;
	shfl.sync.bfly.b32	%r122|%p30, %r121, 4, 31, -1;
	mov.b32 	%f169, %r122;
	add.f32 	%f170, %f168, %f169;
	mov.b32 	%r123, %f170;
	shfl.sync.bfly.b32	%r124|%p31, %r123, 2, 31, -1;
	mov.b32 	%f171, %r124;
	add.f32 	%f172, %f170, %f171;
	mov.b32 	%r125, %f172;
	shfl.sync.bfly.b32	%r126|%p32, %r125, 1, 31, -1;
	mov.b32 	%f173, %r126;
	add.f32 	%f21, %f172, %f173;
	@%p25 bra 	$L__BB0_25;
	shr.u32 	%r127, %r5, 3;
	mov.u32 	%r128, _ZZ14blockReduceSumfE6shared;
	add.s32 	%r129, %r128, %r127;
	st.shared.f32 	[%r129], %f21;
$L__BB0_25:
	setp.ge.u32 	%p33, %r5, %r31;
	bar.sync 	0;
	mov.f32 	%f286, 0f00000000;
	@%p33 bra 	$L__BB0_27;
	shl.b32 	%r130, %r30, 2;
	mov.u32 	%r131, _ZZ14blockReduceSumfE6shared;
	add.s32 	%r132, %r131, %r130;
	ld.shared.f32 	%f286, [%r132];
$L__BB0_27:
	setp.ne.s32 	%p34, %r5, 0;
	mov.b32 	%r133, %f286;
	shfl.sync.bfly.b32	%r134|%p35, %r133, 16, 31, -1;
	mov.b32 	%f175, %r134;
	add.f32 	%f176, %f286, %f175;
	mov.b32 	%r135, %f176;
	shfl.sync.bfly.b32	%r136|%p36, %r135, 8, 31, -1;
	mov.b32 	%f177, %r136;
	add.f32 	%f178, %f176, %f177;
	mov.b32 	%r137, %f178;
	shfl.sync.bfly.b32	%r138|%p37, %r137, 4, 31, -1;
	mov.b32 	%f179, %r138;
	add.f32 	%f180, %f178, %f179;
	mov.b32 	%r139, %f180;
	shfl.sync.bfly.b32	%r140|%p38, %r139, 2, 31, -1;
	mov.b32 	%f181, %r140;
	add.f32 	%f182, %f180, %f181;
	mov.b32 	%r141, %f182;
	shfl.sync.bfly.b32	%r142|%p39, %r141, 1, 31, -1;
	mov.b32 	%f183, %r142;
	add.f32 	%f24, %f182, %f183;
	@%p34 bra 	$L__BB0_29;
	st.shared.f32 	[_ZZ20KeMultiHeadAttentionPKfS0_S0_iiiiifiPfE5s_sum], %f24;
$L__BB0_29:
	shl.b32 	%r143, %r1, 2;
	mov.u32 	%r144, buffer;
	add.s32 	%r32, %r144, %r143;
	setp.ge.u32 	%p40, %r5, %r60;
	bar.sync 	0;
	@%p40 bra 	$L__BB0_31;
	ld.shared.f32 	%f184, [_ZZ20KeMultiHeadAttentionPKfS0_S0_iiiiifiPfE5s_sum];
	div.rn.f32 	%f185, %f20, %f184;
	shl.b32 	%r145, %r5, 2;
	add.s32 	%r146, %r32, %r145;
	st.shared.f32 	[%r146], %f185;
$L__BB0_31:
	setp.ge.u32 	%p41, %r5, %r1;
	bar.sync 	0;
	@%p41 bra 	$L__BB0_46;
	mul.lo.s32 	%r33, %r2, %r62;
	setp.lt.s32 	%p42, %r60, 1;
	mov.f32 	%f295, 0f00000000;
	@%p42 bra 	$L__BB0_45;
	add.s32 	%r148, %r4, %r5;
	mad.lo.s32 	%r34, %r33, %r60, %r148;
	and.b32  	%r35, %r60, 15;
	setp.lt.u32 	%p43, %r60, 16;
	mov.f32 	%f295, 0f00000000;
	mov.b32 	%r184, 0;
	@%p43 bra 	$L__BB0_36;
	and.b32  	%r184, %r60, 2147483632;
	neg.s32 	%r181, %r184;
	add.s32 	%r152, %r143, %r144;
	add.s32 	%r180, %r152, 32;
	mov.f32 	%f295, 0f00000000;
	mov.b32 	%r182, 0;
$L__BB0_35:
	.pragma "nounroll";
	ld.shared.f32 	%f190, [%r180+-32];
	shl.b32 	%r153, %r182, 10;
	add.s32 	%r154, %r34, %r153;
	mul.wide.s32 	%rd31, %r154, 4;
	add.s64 	%rd32, %rd2, %rd31;
	ld.global.f32 	%f191, [%rd32];
	fma.rn.f32 	%f192, %f190, %f191, %f295;
	ld.shared.f32 	%f193, [%r180+-28];
	ld.global.f32 	%f194, [%rd32+4096];
	fma.rn.f32 	%f195, %f193, %f194, %f192;
	ld.shared.f32 	%f196, [%r180+-24];
	ld.global.f32 	%f197, [%rd32+8192];
	fma.rn.f32 	%f198, %f196, %f197, %f195;
	ld.shared.f32 	%f199, [%r180+-20];
	ld.global.f32 	%f200, [%rd32+12288];
	fma.rn.f32 	%f201, %f199, %f200, %f198;
	ld.shared.f32 	%f202, [%r180+-16];
	ld.global.f32 	%f203, [%rd32+16384];
	fma.rn.f32 	%f204, %f202, %f203, %f201;
	ld.shared.f32 	%f205, [%r180+-12];
	ld.global.f32 	%f206, [%rd32+20480];
	fma.rn.f32 	%f207, %f205, %f206, %f204;
	ld.shared.f32 	%f208, [%r180+-8];
	ld.global.f32 	%f209, [%rd32+24576];
	fma.rn.f32 	%f210, %f208, %f209, %f207;
	ld.shared.f32 	%f211, [%r180+-4];
	ld.global.f32 	%f212, [%rd32+28672];
	fma.rn.f32 	%f213, %f211, %f212, %f210;
	ld.shared.f32 	%f214, [%r180];
	ld.global.f32 	%f215, [%rd32+32768];
	fma.rn.f32 	%f216, %f214, %f215, %f213;
	ld.shared.f32 	%f217, [%r180+4];
	ld.global.f32 	%f218, [%rd32+36864];
	fma.rn.f32 	%f219, %f217, %f218, %f216;
	ld.shared.f32 	%f220, [%r180+8];
	ld.global.f32 	%f221, [%rd32+40960];
	fma.rn.f32 	%f222, %f220, %f221, %f219;
	ld.shared.f32 	%f223, [%r180+12];
	ld.global.f32 	%f224, [%rd32+45056];
	fma.rn.f32 	%f225, %f223, %f224, %f222;
	ld.shared.f32 	%f226, [%r180+16];
	ld.global.f32 	%f227, [%rd32+49152];
	fma.rn.f32 	%f228, %f226, %f227, %f225;
	ld.shared.f32 	%f229, [%r180+20];
	ld.global.f32 	%f230, [%rd32+53248];
	fma.rn.f32 	%f231, %f229, %f230, %f228;
	ld.shared.f32 	%f232, [%r180+24];
	ld.global.f32 	%f233, [%rd32+57344];
	fma.rn.f32 	%f234, %f232, %f233, %f231;
	ld.shared.f32 	%f235, [%r180+28];
	ld.global.f32 	%f236, [%rd32+61440];
	fma.rn.f32 	%f295, %f235, %f236, %f234;
	add.s32 	%r182, %r182, 16;
	add.s32 	%r181, %r181, 16;
	add.s32 	%r180, %r180, 64;
	setp.ne.s32 	%p44, %r181, 0;
	@%p44 bra 	$L__BB0_35;
$L__BB0_36:
	setp.eq.s32 	%p45, %r35, 0;
	@%p45 bra 	$L__BB0_45;
	and.b32  	%r46, %r60, 7;
	setp.lt.u32 	%p46, %r35, 8;
	@%p46 bra 	$L__BB0_39;
	shl.b32 	%r155, %r184, 2;
	add.s32 	%r156, %r32, %r155;
	ld.shared.f32 	%f238, [%r156];
	shl.b32 	%r157, %r184, 10;
	add.s32 	%r158, %r34, %r157;
	mul.wide.s32 	%rd33, %r158, 4;
	add.s64 	%rd34, %rd2, %rd33;
	ld.global.f32 	%f239, [%rd34];
	fma.rn.f32 	%f240, %f238, %f239, %f295;
	ld.shared.f32 	%f241, [%r156+4];
	ld.global.f32 	%f242, [%rd34+4096];
	fma.rn.f32 	%f243, %f241, %f242, %f240;
	ld.shared.f32 	%f244, [%r156+8];
	ld.global.f32 	%f245, [%rd34+8192];
	fma.rn.f32 	%f246, %f244, %f245, %f243;
	ld.shared.f32 	%f247, [%r156+12];
	ld.global.f32 	%f248, [%rd34+12288];
	fma.rn.f32 	%f249, %f247, %f248, %f246;
	ld.shared.f32 	%f250, [%r156+16];
	ld.global.f32 	%f251, [%rd34+16384];
	fma.rn.f32 	%f252, %f250, %f251, %f249;
	ld.shared.f32 	%f253, [%r156+20];
	ld.global.f32 	%f254, [%rd34+20480];
	fma.rn.f32 	%f255, %f253, %f254, %f252;
	ld.shared.f32 	%f256, [%r156+24];
	ld.global.f32 	%f257, [%rd34+24576];
	fma.rn.f32 	%f258, %f256, %f257, %f255;
	ld.shared.f32 	%f259, [%r156+28];
	ld.global.f32 	%f260, [%rd34+28672];
	fma.rn.f32 	%f295, %f259, %f260, %f258;
	add.s32 	%r184, %r184, 8;
$L__BB0_39:
	setp.eq.s32 	%p47, %r46, 0;
	@%p47 bra 	$L__BB0_45;
	and.b32  	%r49, %r60, 3;
	setp.lt.u32 	%p48, %r46, 4;
	@%p48 bra 	$L__BB0_42;
	shl.b32 	%r159, %r184, 2;
	add.s32 	%r160, %r32, %r159;
	ld.shared.f32 	%f262, [%r160];
	shl.b32 	%r161, %r184, 10;
	add.s32 	%r162, %r34, %r161;
	mul.wide.s32 	%rd35, %r162, 4;
	add.s64 	%rd36, %rd2, %rd35;
	ld.global.f32 	%f263, [%rd36];
	fma.rn.f32 	%f264, %f262, %f263, %f295;
	ld.shared.f32 	%f265, [%r160+4];
	ld.global.f32 	%f266, [%rd36+4096];
	fma.rn.f32 	%f267, %f265, %f266, %f264;
	ld.shared.f32 	%f268, [%r160+8];
	ld.global.f32 	%f269, [%rd36+8192];
	fma.rn.f32 	%f270, %f268, %f269, %f267;
	ld.shared.f32 	%f271, [%r160+12];
	ld.global.f32 	%f272, [%rd36+12288];
	fma.rn.f32 	%f295, %f271, %f272, %f270;
	add.s32 	%r184, %r184, 4;
$L__BB0_42:
	setp.eq.s32 	%p49, %r49, 0;
	@%p49 bra 	$L__BB0_45;
	shl.b32 	%r163, %r184, 2;
	add.s32 	%r165, %r163, %r143;
	add.s32 	%r187, %r144, %r165;
	neg.s32 	%r186, %r49;
$L__BB0_44:
	.pragma "nounroll";
	ld.shared.f32 	%f273, [%r187];
	shl.b32 	%r167, %r184, 10;
	add.s32 	%r168, %r34, %r167;
	mul.wide.s32 	%rd37, %r168, 4;
	add.s64 	%rd38, %rd2, %rd37;
	ld.global.f32 	%f274, [%rd38];
	fma.rn.f32 	%f295, %f273, %f274, %f295;
	add.s32 	%r184, %r184, 1;
	add.s32 	%r187, %r187, 4;
	add.s32 	%r186, %r186, 1;
	setp.ne.s32 	%p50, %r186, 0;
	@%p50 bra 	$L__BB0_44;
$L__BB0_45:
	add.s32 	%r169, %r33, %r5;
	add.s32 	%r170, %r169, %r4;
	cvta.to.global.u64 	%rd39, %rd5;
	mul.wide.u32 	%rd40, %r170, 4;
	add.s64 	%rd41, %rd39, %rd40;
	st.global.f32 	[%rd41], %f295;
$L__BB0_46:
	ret;

}


// ===== COMPILED SASS (sm_100) =====

	.target	sm_100

	.elftype	@"ET_EXEC"


//--------------------- .note.nv.tkinfo           --------------------------
	.section	.note.nv.tkinfo,"",@"SHT_NOTE"
	.sectionflags	@"SHF_NOTE_NV_TKINFO"
	.tkinfo
        /*0018*/ 	.word	0x00000002
        /*0030*/ 	.string	""
        /*0030*/ 	.string	"ptxas"
        /*0030*/ 	.string	"Cuda compilation tools, release 13.0, V13.0.88"
        /*0030*/ 	.string	"Build cuda_13.0.r13.0/compiler.36424714_0"
        /*0030*/ 	.string	"-arch sm_100 -m 64 "



//--------------------- .note.nv.cuinfo           --------------------------
	.section	.note.nv.cuinfo,"",@"SHT_NOTE"
	.sectionflags	@"SHF_NOTE_NV_CUINFO"
        /*0018*/ 	.short	0x0002
        /*001a*/ 	.short	0x0064
        /*001c*/ 	.short	0x0082
	.zero		2


//--------------------- .nv.info                  --------------------------
	.section	.nv.info,"",@"SHT_CUDA_INFO"
	.align	4


	//----- nvinfo : EIATTR_REGCOUNT
	.align		4
        /*0000*/ 	.byte	0x04, 0x2f
        /*0002*/ 	.short	(.L_1 - .L_0)
	.align		4
.L_0:
        /*0004*/ 	.word	index@(_Z20KeMultiHeadAttentionPKfS0_S0_iiiiifiPf)
        /*0008*/ 	.word	0x00000022


	//----- nvinfo : EIATTR_FRAME_SIZE
	.align		4
.L_1:
        /*000c*/ 	.byte	0x04, 0x11
        /*000e*/ 	.short	(.L_3 - .L_2)
	.align		4
.L_2:
        /*0010*/ 	.word	index@($__internal_0_$__cuda_sm3x_div_rn_noftz_f32_slowpath)
        /*0014*/ 	.word	0x00000000


	//----- nvinfo : EIATTR_FRAME_SIZE
	.align		4
.L_3:
        /*0018*/ 	.byte	0x04, 0x11
        /*001a*/ 	.short	(.L_5 - .L_4)
	.align		4
.L_4:
        /*001c*/ 	.word	index@(_Z20KeMultiHeadAttentionPKfS0_S0_iiiiifiPf)
        /*0020*/ 	.word	0x00000000


	//----- nvinfo : EIATTR_MIN_STACK_SIZE
	.align		4
.L_5:
        /*0024*/ 	.byte	0x04, 0x12
        /*0026*/ 	.short	(.L_7 - .L_6)
	.align		4
.L_6:
        /*0028*/ 	.word	index@(_Z20KeMultiHeadAttentionPKfS0_S0_iiiiifiPf)
        /*002c*/ 	.word	0x00000000
.L_7:


//--------------------- .nv.compat                --------------------------
	.section	.nv.compat,"",@"SHT_CUDA_COMPAT_INFO"
	.align	4
        /*0000*/ 	.byte	0x02, 0x09, 0x00, 0x00, 0x02, 0x02, 0x01, 0x00, 0x02, 0x05, 0x05, 0x00, 0x03, 0x07, 0x01, 0x01
        /*0010*/ 	.byte	0x02, 0x03, 0x00, 0x00, 0x02, 0x06, 0x01, 0x00, 0x04, 0x0b, 0x08, 0x00, 0x01, 0x00, 0x00, 0x00
        /*0020*/ 	.byte	0x00, 0x00, 0x00, 0x00


//--------------------- .nv.info._Z20KeMultiHeadAttentionPKfS0_S0_iiiiifiPf --------------------------
	.section	.nv.info._Z20KeMultiHeadAttentionPKfS0_S0_iiiiifiPf,"",@"SHT_CUDA_INFO"
	.sectionflags	@""
	.align	4


	//----- nvinfo : EIATTR_CUDA_API_VERSION
	.align		4
        /*0000*/ 	.byte	0x04, 0x37
        /*0002*/ 	.short	(.L_9 - .L_8)
.L_8:
        /*0004*/ 	.word	0x00000082


	//----- nvinfo : EIATTR_KPARAM_INFO
	.align		4
.L_9:
        /*0008*/ 	.byte	0x04, 0x17
        /*000a*/ 	.short	(.L_11 - .L_10)
.L_10:
        /*000c*/ 	.word	0x00000000
        /*0010*/ 	.short	0x000a
        /*0012*/ 	.short	0x0038
        /*0014*/ 	.byte	0x00, 0xf5, 0x21, 0x00


	//----- nvinfo : EIATTR_KPARAM_INFO
	.align		4
.L_11:
        /*0018*/ 	.byte	0x04, 0x17
        /*001a*/ 	.short	(.L_13 - .L_12)
.L_12:
        /*001c*/ 	.word	0x00000000
        /*0020*/ 	.short	0x0009
        /*0022*/ 	.short	0x0030
        /*0024*/ 	.byte	0x00, 0xf0, 0x11, 0x00


	//----- nvinfo : EIATTR_KPARAM_INFO
	.align		4
.L_13:
        /*0028*/ 	.byte	0x04, 0x17
        /*002a*/ 	.short	(.L_15 - .L_14)
.L_14:
        /*002c*/ 	.word	0x00000000
        /*0030*/ 	.short	0x0008
        /*0032*/ 	.short	0x002c
        /*0034*/ 	.byte	0x00, 0xf0, 0x11, 0x00


	//----- nvinfo : EIATTR_KPARAM_INFO
	.align		4
.L_15:
        /*0038*/ 	.byte	0x04, 0x17
        /*003a*/ 	.short	(.L_17 - .L_16)
.L_16:
        /*003c*/ 	.word	0x00000000
        /*0040*/ 	.short	0x0007
        /*0042*/ 	.short	0x0028
        /*0044*/ 	.byte	0x00, 0xf0, 0x11, 0x00


	//----- nvinfo : EIATTR_KPARAM_INFO
	.align		4
.L_17:
        /*0048*/ 	.byte	0x04, 0x17
        /*004a*/ 	.short	(.L_19 - .L_18)
.L_18:
        /*004c*/ 	.word	0x00000000
        /*0050*/ 	.short	0x0006
        /*0052*/ 	.short	0x0024
        /*0054*/ 	.byte	0x00, 0xf0, 0x11, 0x00


	//----- nvinfo : EIATTR_KPARAM_INFO
	.align		4
.L_19:
        /*0058*/ 	.byte	0x04, 0x17
        /*005a*/ 	.short	(.L_21 - .L_20)
.L_20:
        /*005c*/ 	.word	0x00000000
        /*0060*/ 	.short	0x0005
        /*0062*/ 	.short	0x0020
        /*0064*/ 	.byte	0x00, 0xf0, 0x11, 0x00


	//----- nvinfo : EIATTR_KPARAM_INFO
	.align		4
.L_21:
        /*0068*/ 	.byte	0x04, 0x17
        /*006a*/ 	.short	(.L_23 - .L_22)
.L_22:
        /*006c*/ 	.word	0x00000000
        /*0070*/ 	.short	0x0004
        /*0072*/ 	.short	0x001c
        /*0074*/ 	.byte	0x00, 0xf0, 0x11, 0x00


	//----- nvinfo : EIATTR_KPARAM_INFO
	.align		4
.L_23:
        /*0078*/ 	.byte	0x04, 0x17
        /*007a*/ 	.short	(.L_25 - .L_24)
.L_24:
        /*007c*/ 	.word	0x00000000
        /*0080*/ 	.short	0x0003
        /*0082*/ 	.short	0x0018
        /*0084*/ 	.byte	0x00, 0xf0, 0x11, 0x00


	//----- nvinfo : EIATTR_KPARAM_INFO
	.align		4
.L_25:
        /*0088*/ 	.byte	0x04, 0x17
        /*008a*/ 	.short	(.L_27 - .L_26)
.L_26:
        /*008c*/ 	.word	0x00000000
        /*0090*/ 	.short	0x0002
        /*0092*/ 	.short	0x0010
        /*0094*/ 	.byte	0x00, 0xf5, 0x21, 0x00


	//----- nvinfo : EIATTR_KPARAM_INFO
	.align		4
.L_27:
        /*0098*/ 	.byte	0x04, 0x17
        /*009a*/ 	.short	(.L_29 - .L_28)
.L_28:
        /*009c*/ 	.word	0x00000000
        /*00a0*/ 	.short	0x0001
        /*00a2*/ 	.short	0x0008
        /*00a4*/ 	.byte	0x00, 0xf5, 0x21, 0x00


	//----- nvinfo : EIATTR_KPARAM_INFO
	.align		4
.L_29:
        /*00a8*/ 	.byte	0x04, 0x17
        /*00aa*/ 	.short	(.L_31 - .L_30)
.L_30:
        /*00ac*/ 	.word	0x00000000
        /*00b0*/ 	.short	0x0000
        /*00b2*/ 	.short	0x0000
        /*00b4*/ 	.byte	0x00, 0xf5, 0x21, 0x00


	//----- nvinfo : EIATTR_SPARSE_MMA_MASK
	.align		4
.L_31:
        /*00b8*/ 	.byte	0x03, 0x50
        /*00ba*/ 	.short	0x0000


	//----- nvinfo : EIATTR_MAXREG_COUNT
	.align		4
        /*00bc*/ 	.byte	0x03, 0x1b
        /*00be*/ 	.short	0x00ff


	//----- nvinfo : EIATTR_NUM_BARRIERS
	.align		4
        /*00c0*/ 	.byte	0x02, 0x4c
        /*00c2*/ 	.byte	0x01
	.zero		1


	//----- nvinfo : EIATTR_MERCURY_ISA_VERSION
	.align		4
        /*00c4*/ 	.byte	0x03, 0x5f
        /*00c6*/ 	.short	0x0101


	//----- nvinfo : EIATTR_COOP_GROUP_MASK_REGIDS
	.align		4
        /*00c8*/ 	.byte	0x04, 0x29
        /*00ca*/ 	.short	(.L_33 - .L_32)


	//   ....[0]....
.L_32:
        /*00cc*/ 	.word	0xffffffff


	//   ....[1]....
        /*00d0*/ 	.word	0xffffffff


	//   ....[2]....
        /*00d4*/ 	.word	0xffffffff


	//   ....[3]....
        /*00d8*/ 	.word	0xffffffff


	//   ....[4]....
        /*00dc*/ 	.word	0xffffffff


	//   ....[5]....
        /*00e0*/ 	.word	0xffffffff


	//   ....[6]....
        /*00e4*/ 	.word	0xffffffff


	//   ....[7]....
        /*00e8*/ 	.word	0xffffffff


	//   ....[8]....
        /*00ec*/ 	.word	0xffffffff


	//   ....[9]....
        /*00f0*/ 	.word	0xffffffff


	//   ....[10]....
        /*00f4*/ 	.word	0xffffffff


	//   ....[11]....
        /*00f8*/ 	.word	0xffffffff


	//   ....[12]....
        /*00fc*/ 	.word	0xffffffff


	//   ....[13]....
        /*0100*/ 	.word	0xffffffff


	//   ....[14]....
        /*0104*/ 	.word	0xffffffff


	//   ....[15]....
        /*0108*/ 	.word	0xffffffff


	//   ....[16]....
        /*010c*/ 	.word	0xffffffff


	//   ....[17]....
        /*0110*/ 	.word	0xffffffff


	//   ....[18]....
        /*0114*/ 	.word	0xffffffff


	//   ....[19]....
        /*0118*/ 	.word	0xffffffff


	//----- nvinfo : EIATTR_COOP_GROUP_INSTR_OFFSETS
	.align		4
.L_33:
        /*011c*/ 	.byte	0x04, 0x28
        /*011e*/ 	.short	(.L_35 - .L_34)


	//   ....[0]....
.L_34:
        /*0120*/ 	.word	0x00000e90


	//   ....[1]....
        /*0124*/ 	.word	0x00000f00


	//   ....[2]....
        /*0128*/ 	.word	0x00000f60


	//   ....[3]....
        /*012c*/ 	.word	0x00000fa0


	//   ....[4]....
        /*0130*/ 	.word	0x00001010


	//   ....[5]....
        /*0134*/ 	.word	0x00001080


	//   ....[6]....
        /*0138*/ 	.word	0x000010a0


	//   ....[7]....
        /*013c*/ 	.word	0x000010c0


	//   ....[8]....
        /*0140*/ 	.word	0x00001100


	//   ....[9]....
        /*0144*/ 	.word	0x00001120


	//   ....[10]....
        /*0148*/ 	.word	0x00001280


	//   ....[11]....
        /*014c*/ 	.word	0x000012c0


	//   ....[12]....
        /*0150*/ 	.word	0x000012e0


	//   ....[13]....
        /*0154*/ 	.word	0x00001300


	//   ....[14]....
        /*0158*/ 	.word	0x00001320


	//   ....[15]....
        /*015c*/ 	.word	0x00001380


	//   ....[16]....
        /*0160*/ 	.word	0x000013b0


	//   ....[17]....
        /*0164*/ 	.word	0x000013d0


	//   ....[18]....
        /*0168*/ 	.word	0x00001400


	//   ....[19]....
        /*016c*/ 	.word	0x00001420


	//----- nvinfo : EIATTR_VRC_CTA_INIT_COUNT
	.align		4
.L_35:
        /*0170*/ 	.byte	0x02, 0x4a
	.zero		1
	.zero		1


	//----- nvinfo : EIATTR_EXIT_INSTR_OFFSETS
	.align		4
        /*0174*/ 	.byte	0x04, 0x1c
        /*0176*/ 	.short	(.L_37 - .L_36)


	//   ....[0]....
.L_36:
        /*0178*/ 	.word	0x000015a0


	//   ....[1]....
        /*017c*/ 	.word	0x00001f20


	//----- nvinfo : EIATTR_CRS_STACK_SIZE
	.align		4
.L_37:
        /*0180*/ 	.byte	0x04, 0x1e
        /*0182*/ 	.short	(.L_39 - .L_38)
.L_38:
        /*0184*/ 	.word	0x00000000


	//----- nvinfo : EIATTR_CBANK_PARAM_SIZE
	.align		4
.L_39:
        /*0188*/ 	.byte	0x03, 0x19
        /*018a*/ 	.short	0x0040


	//----- nvinfo : EIATTR_PARAM_CBANK
	.align		4
        /*018c*/ 	.byte	0x04, 0x0a
        /*018e*/ 	.short	(.L_41 - .L_40)
	.align		4
.L_40:
        /*0190*/ 	.word	index@(.nv.constant0._Z20KeMultiHeadAttentionPKfS0_S0_iiiiifiPf)
        /*0194*/ 	.short	0x0380
        /*0196*/ 	.short	0x0040


	//----- nvinfo : EIATTR_SW_WAR
	.align		4
.L_41:
        /*0198*/ 	.byte	0x04, 0x36
        /*019a*/ 	.short	(.L_43 - .L_42)
.L_42:
        /*019c*/ 	.word	0x00000008
.L_43:


//--------------------- .nv.callgraph             --------------------------
	.section	.nv.callgraph,"",@"SHT_CUDA_CALLGRAPH"
	.align	4
	.sectionentsize	8
	.align		4
        /*0000*/ 	.word	0x00000000
	.align		4
        /*0004*/ 	.word	0xffffffff
	.align		4
        /*0008*/ 	.word	0x00000000
	.align		4
        /*000c*/ 	.word	0xfffffffe
	.align		4
        /*0010*/ 	.word	0x00000000
	.align		4
        /*0014*/ 	.word	0xfffffffd
	.align		4
        /*0018*/ 	.word	0x00000000
	.align		4
        /*001c*/ 	.word	0xfffffffc


//--------------------- .text._Z20KeMultiHeadAttentionPKfS0_S0_iiiiifiPf --------------------------
	.section	.text._Z20KeMultiHeadAttentionPKfS0_S0_iiiiifiPf,"ax",@progbits
	.align	128
        .global         _Z20KeMultiHeadAttentionPKfS0_S0_iiiiifiPf
        .type           _Z20KeMultiHeadAttentionPKfS0_S0_iiiiifiPf,@function
        .size           _Z20KeMultiHeadAttentionPKfS0_S0_iiiiifiPf,(.L_x_32 - _Z20KeMultiHeadAttentionPKfS0_S0_iiiiifiPf)
        .other          _Z20KeMultiHeadAttentionPKfS0_S0_iiiiifiPf,@"STO_CUDA_ENTRY STV_DEFAULT"
_Z20KeMultiHeadAttentionPKfS0_S0_iiiiifiPf:
.text._Z20KeMultiHeadAttentionPKfS0_S0_iiiiifiPf:
[----:B------:R-:W-:Y:S08]  /*0000*/  LDC R1, c[0x0][0x37c] ;  /* 0x0000df00ff017b82 */ /* 0x000ff00000000800 */
[----:B------:R-:W0:Y:S01]  /*0010*/  LDC R4, c[0x0][0x3a8] ;  /* 0x0000ea00ff047b82 */ /* 0x000e220000000800 */
[----:B------:R-:W1:Y:S01]  /*0020*/  S2R R9, SR_CTAID.X ;  /* 0x0000000000097919 */ /* 0x000e620000002500 */
[----:B------:R-:W2:Y:S01]  /*0030*/  LDCU UR6, c[0x0][0x39c] ;  /* 0x00007380ff0677ac */ /* 0x000ea20008000800 */
[----:B------:R-:W-:Y:S01]  /*0040*/  BSSY.RECONVERGENT B0, `(.L_x_0) ;  /* 0x000003e000007945 */ /* 0x000fe20003800200 */
[----:B------:R-:W3:Y:S04]  /*0050*/  LDCU.64 UR8, c[0x0][0x358] ;  /* 0x00006b00ff0877ac */ /* 0x000ee80008000a00 */
[----:B------:R-:W4:Y:S01]  /*0060*/  LDC R5, c[0x0][0x3a0] ;  /* 0x0000e800ff057b82 */ /* 0x000f220000000800 */
[----:B0-----:R-:W-:Y:S01]  /*0070*/  IABS R2, R4 ;  /* 0x0000000400027213 */ /* 0x001fe20000000000 */
[----:B------:R-:W0:Y:S08]  /*0080*/  I2F.U32.RP R3, R4 ;  /* 0x0000000400037306 */ /* 0x000e300000209000 */
[----:B------:R-:W5:Y:S08]  /*0090*/  I2F.RP R0, R2 ;  /* 0x0000000200007306 */ /* 0x000f700000209400 */
[----:B0-----:R-:W0:Y:S08]  /*00a0*/  MUFU.RCP R3, R3 ;  /* 0x0000000300037308 */ /* 0x001e300000001000 */
[----:B-----5:R-:W5:Y:S01]  /*00b0*/  MUFU.RCP R0, R0 ;  /* 0x0000000000007308 */ /* 0x020f620000001000 */
[----:B0-----:R-:W-:Y:S01]  /*00c0*/  VIADD R6, R3, 0xffffffe ;  /* 0x0ffffffe03067836 */ /* 0x001fe20000000000 */
[----:B----4-:R-:W-:-:S06]  /*00d0*/  IABS R3, R5 ;  /* 0x0000000500037213 */ /* 0x010fcc0000000000 */
[----:B------:R0:W4:Y:S01]  /*00e0*/  F2I.FTZ.U32.TRUNC.NTZ R7, R6 ;  /* 0x0000000600077305 */ /* 0x000122000021f000 */
[----:B-----5:R-:W-:-:S07]  /*00f0*/  VIADD R10, R0, 0xffffffe ;  /* 0x0ffffffe000a7836 */ /* 0x020fce0000000000 */
[----:B------:R5:W2:Y:S01]  /*0100*/  F2I.FTZ.U32.TRUNC.NTZ R11, R10 ;  /* 0x0000000a000b7305 */ /* 0x000aa2000021f000 */
[----:B0-----:R-:W-:Y:S02]  /*0110*/  HFMA2 R6, -RZ, RZ, 0, 0 ;  /* 0x00000000ff067431 */ /* 0x001fe400000001ff */
[----:B----4-:R-:W-:Y:S02]  /*0120*/  IMAD.MOV R15, RZ, RZ, -R7 ;  /* 0x000000ffff0f7224 */ /* 0x010fe400078e0a07 */
[----:B-----5:R-:W-:Y:S01]  /*0130*/  IMAD.MOV.U32 R10, RZ, RZ, RZ ;  /* 0x000000ffff0a7224 */ /* 0x020fe200078e00ff */
[----:B--2---:R-:W-:-:S05]  /*0140*/  IADD3 R13, PT, PT, RZ, -R11, RZ ;  /* 0x8000000bff0d7210 */ /* 0x004fca0007ffe0ff */
[----:B------:R-:W-:-:S04]  /*0150*/  IMAD R13, R13, R2, RZ ;  /* 0x000000020d0d7224 */ /* 0x000fc800078e02ff */
[----:B------:R-:W-:-:S04]  /*0160*/  IMAD.HI.U32 R10, R11, R13, R10 ;  /* 0x0000000d0b0a7227 */ /* 0x000fc800078e000a */
[----:B------:R-:W-:Y:S02]  /*0170*/  IMAD R11, R15, R4, RZ ;  /* 0x000000040f0b7224 */ /* 0x000fe400078e02ff */
[----:B------:R-:W-:-:S04]  /*0180*/  IMAD.HI.U32 R10, R10, R3, RZ ;  /* 0x000000030a0a7227 */ /* 0x000fc800078e00ff */
[----:B------:R-:W-:-:S04]  /*0190*/  IMAD.HI.U32 R6, R7, R11, R6 ;  /* 0x0000000b07067227 */ /* 0x000fc800078e0006 */
[----:B------:R-:W-:Y:S02]  /*01a0*/  IMAD.MOV R0, RZ, RZ, -R10 ;  /* 0x000000ffff007224 */ /* 0x000fe400078e0a0a */
[----:B-1----:R-:W-:-:S04]  /*01b0*/  IMAD.HI.U32 R6, R6, R9, RZ ;  /* 0x0000000906067227 */ /* 0x002fc800078e00ff */
[----:B------:R-:W-:Y:S02]  /*01c0*/  IMAD.MOV R7, RZ, RZ, -R6 ;  /* 0x000000ffff077224 */ /* 0x000fe400078e0a06 */
[----:B------:R-:W-:Y:S02]  /*01d0*/  IMAD R3, R2, R0, R3 ;  /* 0x0000000002037224 */ /* 0x000fe400078e0203 */
[----:B------:R-:W-:Y:S01]  /*01e0*/  IMAD R7, R4, R7, R9 ;  /* 0x0000000704077224 */ /* 0x000fe200078e0209 */
[----:B------:R-:W0:Y:S02]  /*01f0*/  S2R R0, SR_TID.X ;  /* 0x0000000000007919 */ /* 0x000e240000002100 */
[----:B------:R-:W-:Y:S02]  /*0200*/  ISETP.GT.U32.AND P4, PT, R2, R3, PT ;  /* 0x000000030200720c */ /* 0x000fe40003f84070 */
[----:B------:R-:W-:-:S11]  /*0210*/  ISETP.GE.U32.AND P2, PT, R7, R4, PT ;  /* 0x000000040700720c */ /* 0x000fd60003f46070 */
[-C--:B------:R-:W-:Y:S01]  /*0220*/  @!P4 IADD3 R3, PT, PT, R3, -R2.reuse, RZ ;  /* 0x800000020303c210 */ /* 0x080fe20007ffe0ff */
[----:B------:R-:W-:Y:S02]  /*0230*/  @!P4 VIADD R10, R10, 0x1 ;  /* 0x000000010a0ac836 */ /* 0x000fe40000000000 */
[----:B------:R-:W-:Y:S01]  /*0240*/  @P2 IMAD.IADD R7, R7, 0x1, -R4 ;  /* 0x0000000107072824 */ /* 0x000fe200078e0a04 */
[----:B------:R-:W-:Y:S01]  /*0250*/  ISETP.GE.U32.AND P3, PT, R3, R2, PT ;  /* 0x000000020300720c */ /* 0x000fe20003f66070 */
[----:B------:R-:W-:Y:S01]  /*0260*/  @P2 VIADD R6, R6, 0x1 ;  /* 0x0000000106062836 */ /* 0x000fe20000000000 */
[-C--:B------:R-:W-:Y:S02]  /*0270*/  LOP3.LUT R2, R5, R4.reuse, RZ, 0x3c, !PT ;  /* 0x0000000405027212 */ /* 0x080fe400078e3cff */
[----:B------:R-:W-:Y:S02]  /*0280*/  ISETP.GE.U32.AND P1, PT, R7, R4, PT ;  /* 0x000000040700720c */ /* 0x000fe40003f26070 */
[----:B------:R-:W-:-:S02]  /*0290*/  ISETP.GE.AND P0, PT, R2, RZ, PT ;  /* 0x000000ff0200720c */ /* 0x000fc40003f06270 */
[----:B------:R-:W-:Y:S02]  /*02a0*/  ISETP.NE.U32.AND P2, PT, R4, RZ, PT ;  /* 0x000000ff0400720c */ /* 0x000fe40003f45070 */
[----:B------:R-:W-:-:S03]  /*02b0*/  LOP3.LUT R3, RZ, R4, RZ, 0x33, !PT ;  /* 0x00000004ff037212 */ /* 0x000fc600078e33ff */
[----:B------:R-:W-:Y:S02]  /*02c0*/  @P3 IADD3 R10, PT, PT, R10, 0x1, RZ ;  /* 0x000000010a0a3810 */ /* 0x000fe40007ffe0ff */
[----:B------:R-:W-:Y:S02]  /*02d0*/  ISETP.NE.AND P3, PT, R4, RZ, PT ;  /* 0x000000ff0400720c */ /* 0x000fe40003f65270 */
[----:B------:R-:W-:Y:S02]  /*02e0*/  @P1 VIADD R6, R6, 0x1 ;  /* 0x0000000106061836 */ /* 0x000fe40000000000 */
[----:B------:R-:W-:-:S03]  /*02f0*/  @!P0 IADD3 R10, PT, PT, -R10, RZ, RZ ;  /* 0x000000ff0a0a8210 */ /* 0x000fc60007ffe1ff */
[C---:B------:R-:W-:Y:S02]  /*0300*/  SEL R2, R3.reuse, R6, !P2 ;  /* 0x0000000603027207 */ /* 0x040fe40005000000 */
[----:B------:R-:W-:-:S03]  /*0310*/  SEL R3, R3, R10, !P3 ;  /* 0x0000000a03037207 */ /* 0x000fc60005800000 */
[----:B------:R-:W-:Y:S01]  /*0320*/  IMAD.MOV R6, RZ, RZ, -R2 ;  /* 0x000000ffff067224 */ /* 0x000fe200078e0a02 */
[----:B0-----:R-:W-:Y:S01]  /*0330*/  ISETP.GE.U32.AND P0, PT, R0, R3, PT ;  /* 0x000000030000720c */ /* 0x001fe20003f06070 */
[----:B------:R-:W-:Y:S02]  /*0340*/  IMAD R8, R2, R5, RZ ;  /* 0x0000000502087224 */ /* 0x000fe400078e02ff */
[----:B------:R-:W-:-:S04]  /*0350*/  IMAD R4, R4, R6, R9 ;  /* 0x0000000604047224 */ /* 0x000fc800078e0209 */
[----:B------:R-:W-:-:S06]  /*0360*/  IMAD R13, R3, R4, RZ ;  /* 0x00000004030d7224 */ /* 0x000fcc00078e02ff */
[----:B---3--:R-:W-:Y:S05]  /*0370*/  @P0 BRA `(.L_x_1) ;  /* 0x0000000000280947 */ /* 0x008fea0003800000 */
[----:B------:R-:W0:Y:S01]  /*0380*/  LDC.64 R6, c[0x0][0x380] ;  /* 0x0000e000ff067b82 */ /* 0x000e220000000a00 */
[----:B------:R-:W-:-:S05]  /*0390*/  IADD3 R9, PT, PT, R13, R8, R0 ;  /* 0x000000080d097210 */ /* 0x000fca0007ffe000 */
[----:B0-----:R-:W-:-:S06]  /*03a0*/  IMAD.WIDE R6, R9, 0x4, R6 ;  /* 0x0000000409067825 */ /* 0x001fcc00078e0206 */
[----:B------:R-:W2:Y:S01]  /*03b0*/  LDG.E R6, desc[UR8][R6.64] ;  /* 0x0000000806067981 */ /* 0x000ea2000c1e1900 */
[----:B------:R-:W0:Y:S01]  /*03c0*/  S2UR UR5, SR_CgaCtaId ;  /* 0x00000000000579c3 */ /* 0x000e220000008800 */
[----:B------:R-:W-:Y:S02]  /*03d0*/  UMOV UR4, 0x400 ;  /* 0x0000040000047882 */ /* 0x000fe40000000000 */
[----:B------:R-:W-:-:S04]  /*03e0*/  UIADD3 UR4, UPT, UPT, UR4, 0x110, URZ ;  /* 0x0000011004047890 */ /* 0x000fc8000fffe0ff */
[----:B0-----:R-:W-:-:S06]  /*03f0*/  ULEA UR4, UR5, UR4, 0x18 ;  /* 0x0000000405047291 */ /* 0x001fcc000f8ec0ff */
[----:B------:R-:W-:-:S05]  /*0400*/  LEA R9, R0, UR4, 0x2 ;  /* 0x0000000400097c11 */ /* 0x000fca000f8e10ff */
[----:B--2---:R0:W-:Y:S02]  /*0410*/  STS [R9], R6 ;  /* 0x0000000609007388 */ /* 0x0041e40000000800 */
.L_x_1:
[----:B------:R-:W-:Y:S05]  /*0420*/  BSYNC.RECONVERGENT B0 ;  /* 0x0000000000007941 */ /* 0x000fea0003800200 */
.L_x_0:
[----:B------:R-:W-:Y:S01]  /*0430*/  BAR.SYNC.DEFER_BLOCKING 0x0 ;  /* 0x0000000000007b1d */ /* 0x000fe20000010000 */
[----:B------:R-:W-:Y:S01]  /*0440*/  ISETP.GE.U32.AND P0, PT, R0, UR6, PT ;  /* 0x0000000600007c0c */ /* 0x000fe2000bf06070 */
[----:B------:R-:W-:-:S04]  /*0450*/  IMAD.MOV.U32 R7, RZ, RZ, -0x61c31af8 ;  /* 0x9e3ce508ff077424 */ /* 0x000fc800078e00ff */
[----:B------:R-:W-:Y:S08]  /*0460*/  BSSY.RECONVERGENT B0, `(.L_x_2) ;  /* 0x00000a2000007945 */ /* 0x000ff00003800200 */
[----:B------:R-:W-:Y:S05]  /*0470*/  @P0 BRA `(.L_x_3) ;  /* 0x0000000800800947 */ /* 0x000fea0003800000 */
[----:B------:R-:W-:Y:S01]  /*0480*/  ISETP.GE.AND P1, PT, R3, 0x1, PT ;  /* 0x000000010300780c */ /* 0x000fe20003f26270 */
[----:B------:R-:W-:Y:S01]  /*0490*/  IMAD R8, R8, UR6, RZ ;  /* 0x0000000608087c24 */ /* 0x000fe2000f8e02ff */
[----:B------:R-:W-:Y:S01]  /*04a0*/  SHF.R.S32.HI R4, RZ, 0x1f, R13 ;  /* 0x0000001fff047819 */ /* 0x000fe2000001140d */
[----:B------:R-:W-:Y:S01]  /*04b0*/  IMAD R12, R0, R5, RZ ;  /* 0x00000005000c7224 */ /* 0x000fe200078e02ff */
[----:B------:R-:W-:Y:S02]  /*04c0*/  MOV R7, RZ ;  /* 0x000000ff00077202 */ /* 0x000fe40000000f00 */
[----:B------:R-:W-:Y:S02]  /*04d0*/  SHF.R.S32.HI R15, RZ, 0x1f, R8 ;  /* 0x0000001fff0f7819 */ /* 0x000fe40000011408 */
[----:B------:R-:W-:-:S04]  /*04e0*/  IADD3 R12, P2, P3, R13, R8, R12 ;  /* 0x000000080d0c7210 */ /* 0x000fc80007b5e00c */
[----:B------:R-:W-:Y:S01]  /*04f0*/  IADD3.X R15, PT, PT, R4, R15, RZ, P2, P3 ;  /* 0x0000000f040f7210 */ /* 0x000fe200017e64ff */
[----:B------:R-:W-:Y:S08]  /*0500*/  @!P1 BRA `(.L_x_4) ;  /* 0x0000000800549947 */ /* 0x000ff00003800000 */
[C---:B------:R-:W-:Y:S01]  /*0510*/  ISETP.GE.U32.AND P2, PT, R3.reuse, 0x10, PT ;  /* 0x000000100300780c */ /* 0x040fe20003f46070 */
[----:B------:R-:W-:Y:S01]  /*0520*/  IMAD.MOV.U32 R7, RZ, RZ, RZ ;  /* 0x000000ffff077224 */ /* 0x000fe200078e00ff */
[----:B------:R-:W-:Y:S01]  /*0530*/  LOP3.LUT R16, R3, 0xf, RZ, 0xc0, !PT ;  /* 0x0000000f03107812 */ /* 0x000fe200078ec0ff */
[----:B------:R-:W-:-:S03]  /*0540*/  IMAD.MOV.U32 R17, RZ, RZ, RZ ;  /* 0x000000ffff117224 */ /* 0x000fc600078e00ff */
[----:B------:R-:W-:-:S07]  /*0550*/  ISETP.NE.AND P1, PT, R16, RZ, PT ;  /* 0x000000ff1000720c */ /* 0x000fce0003f25270 */
[----:B------:R-:W-:Y:S06]  /*0560*/  @!P2 BRA `(.L_x_5) ;  /* 0x0000000000dca947 */ /* 0x000fec0003800000 */
[----:B------:R-:W1:Y:S01]  /*0570*/  S2UR UR5, SR_CgaCtaId ;  /* 0x00000000000579c3 */ /* 0x000e620000008800 */
[----:B------:R-:W-:Y:S01]  /*0580*/  UMOV UR4, 0x400 ;  /* 0x0000040000047882 */ /* 0x000fe20000000000 */
[----:B------:R-:W-:Y:S01]  /*0590*/  LOP3.LUT R17, R3, 0x7ffffff0, RZ, 0xc0, !PT ;  /* 0x7ffffff003117812 */ /* 0x000fe200078ec0ff */
[----:B------:R-:W-:Y:S01]  /*05a0*/  UIADD3 UR4, UPT, UPT, UR4, 0x110, URZ ;  /* 0x0000011004047890 */ /* 0x000fe2000fffe0ff */
[----:B------:R-:W-:Y:S01]  /*05b0*/  HFMA2 R7, -RZ, RZ, 0, 0 ;  /* 0x00000000ff077431 */ /* 0x000fe200000001ff */
[----:B------:R-:W2:Y:S02]  /*05c0*/  LDCU.64 UR10, c[0x0][0x388] ;  /* 0x00007100ff0a77ac */ /* 0x000ea40008000a00 */
[----:B------:R-:W-:Y:S01]  /*05d0*/  IMAD.MOV R14, RZ, RZ, -R17 ;  /* 0x000000ffff0e7224 */ /* 0x000fe200078e0a11 */
[----:B-1----:R-:W-:-:S03]  /*05e0*/  ULEA UR5, UR5, UR4, 0x18 ;  /* 0x0000000405057291 */ /* 0x002fc6000f8ec0ff */
[----:B------:R-:W-:Y:S01]  /*05f0*/  UMOV UR4, URZ ;  /* 0x000000ff00047c82 */ /* 0x000fe20008000000 */
[----:B--2---:R-:W-:-:S12]  /*0600*/  UIADD3 UR5, UPT, UPT, UR5, 0x20, URZ ;  /* 0x0000002005057890 */ /* 0x004fd8000fffe0ff */
.L_x_6:
[----:B------:R-:W-:Y:S01]  /*0610*/  IADD3 R4, P2, PT, R12, UR4, RZ ;  /* 0x000000040c047c10 */ /* 0x000fe2000ff5e0ff */
[----:B0-----:R-:W0:Y:S04]  /*0620*/  LDS.128 R8, [UR5+-0x20] ;  /* 0xffffe005ff087984 */ /* 0x001e280008000c00 */
[----:B------:R-:W-:Y:S01]  /*0630*/  IMAD.X R5, RZ, RZ, R15, P2 ;  /* 0x000000ffff057224 */ /* 0x000fe200010e060f */
[----:B------:R-:W-:-:S04]  /*0640*/  LEA R30, P2, R4, UR10, 0x2 ;  /* 0x0000000a041e7c11 */ /* 0x000fc8000f8410ff */
[----:B------:R-:W-:-:S05]  /*0650*/  LEA.HI.X R31, R4, UR11, R5, 0x2, P2 ;  /* 0x0000000b041f7c11 */ /* 0x000fca00090f1405 */
[----:B------:R-:W0:Y:S04]  /*0660*/  LDG.E R4, desc[UR8][R30.64] ;  /* 0x000000081e047981 */ /* 0x000e28000c1e1900 */
[----:B------:R-:W2:Y:S04]  /*0670*/  LDG.E R5, desc[UR8][R30.64+0x4] ;  /* 0x000004081e057981 */ /* 0x000ea8000c1e1900 */
[----:B------:R-:W3:Y:S04]  /*0680*/  LDG.E R19, desc[UR8][R30.64+0x8] ;  /* 0x000008081e137981 */ /* 0x000ee8000c1e1900 */
[----:B------:R-:W4:Y:S04]  /*0690*/  LDG.E R22, desc[UR8][R30.64+0xc] ;  /* 0x00000c081e167981 */ /* 0x000f28000c1e1900 */
[----:B------:R-:W5:Y:S04]  /*06a0*/  LDG.E R25, desc[UR8][R30.64+0x10] ;  /* 0x000010081e197981 */ /* 0x000f68000c1e1900 */
[----:B------:R-:W5:Y:S04]  /*06b0*/  LDG.E R28, desc[UR8][R30.64+0x14] ;  /* 0x000014081e1c7981 */ /* 0x000f68000c1e1900 */
[----:B------:R-:W5:Y:S04]  /*06c0*/  LDG.E R27, desc[UR8][R30.64+0x18] ;  /* 0x000018081e1b7981 */ /* 0x000f68000c1e1900 */
[----:B------:R-:W5:Y:S04]  /*06d0*/  LDG.E R20, desc[UR8][R30.64+0x1c] ;  /* 0x00001c081e147981 */ /* 0x000f68000c1e1900 */
[----:B------:R-:W5:Y:S04]  /*06e0*/  LDG.E R23, desc[UR8][R30.64+0x20] ;  /* 0x000020081e177981 */ /* 0x000f68000c1e1900 */
[----:B------:R-:W5:Y:S04]  /*06f0*/  LDG.E R18, desc[UR8][R30.64+0x24] ;  /* 0x000024081e127981 */ /* 0x000f68000c1e1900 */
[----:B------:R-:W5:Y:S04]  /*0700*/  LDG.E R24, desc[UR8][R30.64+0x2c] ;  /* 0x00002c081e187981 */ /* 0x000f68000c1e1900 */
[----:B------:R-:W5:Y:S04]  /*0710*/  LDG.E R21, desc[UR8][R30.64+0x30] ;  /* 0x000030081e157981 */ /* 0x000f68000c1e1900 */
[----:B------:R-:W5:Y:S01]  /*0720*/  LDG.E R26, desc[UR8][R30.64+0x3c] ;  /* 0x00003c081e1a7981 */ /* 0x000f62000c1e1900 */
[----:B0-----:R-:W-:-:S04]  /*0730*/  FFMA R4, R8, R4, R7 ;  /* 0x0000000408047223 */ /* 0x001fc80000000007 */
[----:B--2---:R-:W-:Y:S02]  /*0740*/  FFMA R9, R9, R5, R4 ;  /* 0x0000000509097223 */ /* 0x004fe40000000004 */
[----:B------:R-:W5:Y:S02]  /*0750*/  LDS.128 R4, [UR5+-0x10] ;  /* 0xfffff005ff047984 */ /* 0x000f640008000c00 */
[----:B---3--:R-:W-:Y:S02]  /*0760*/  FFMA R10, R10, R19, R9 ;  /* 0x000000130a0a7223 */ /* 0x008fe40000000009 */
[----:B------:R-:W2:Y:S02]  /*0770*/  LDG.E R19, desc[UR8][R30.64+0x28] ;  /* 0x000028081e137981 */ /* 0x000ea4000c1e1900 */
[----:B----4-:R-:W-:Y:S02]  /*0780*/  FFMA R11, R11, R22, R10 ;  /* 0x000000160b0b7223 */ /* 0x010fe4000000000a */
[----:B------:R-:W3:Y:S02]  /*0790*/  LDG.E R22, desc[UR8][R30.64+0x34] ;  /* 0x000034081e167981 */ /* 0x000ee4000c1e1900 */
[----:B-----5:R-:W-:-:S02]  /*07a0*/  FFMA R4, R4, R25, R11 ;  /* 0x0000001904047223 */ /* 0x020fc4000000000b */
[----:B------:R-:W4:Y:S04]  /*07b0*/  LDG.E R25, desc[UR8][R30.64+0x38] ;  /* 0x000038081e197981 */ /* 0x000f28000c1e1900 */
[----:B------:R-:W0:Y:S01]  /*07c0*/  LDS.128 R8, [UR5] ;  /* 0x00000005ff087984 */ /* 0x000e220008000c00 */
[----:B------:R-:W-:-:S04]  /*07d0*/  FFMA R5, R5, R28, R4 ;  /* 0x0000001c05057223 */ /* 0x000fc80000000004 */
[----:B------:R-:W-:-:S04]  /*07e0*/  FFMA R6, R6, R27, R5 ;  /* 0x0000001b06067223 */ /* 0x000fc80000000005 */
[----:B------:R-:W-:-:S04]  /*07f0*/  FFMA R7, R7, R20, R6 ;  /* 0x0000001407077223 */ /* 0x000fc80000000006 */
[----:B0-----:R-:W-:Y:S02]  /*0800*/  FFMA R8, R8, R23, R7 ;  /* 0x0000001708087223 */ /* 0x001fe40000000007 */
[----:B------:R-:W0:Y:S02]  /*0810*/  LDS.128 R4, [UR5+0x10] ;  /* 0x00001005ff047984 */ /* 0x000e240008000c00 */
[----:B------:R-:W-:Y:S01]  /*0820*/  FFMA R9, R9, R18, R8 ;  /* 0x0000001209097223 */ /* 0x000fe20000000008 */
[----:B------:R-:W-:-:S04]  /*0830*/  IADD3 R14, PT, PT, R14, 0x10, RZ ;  /* 0x000000100e0e7810 */ /* 0x000fc80007ffe0ff */
[----:B------:R-:W-:Y:S01]  /*0840*/  ISETP.NE.AND P2, PT, R14, RZ, PT ;  /* 0x000000ff0e00720c */ /* 0x000fe20003f45270 */
[----:B------:R-:W-:Y:S02]  /*0850*/  UIADD3 UR4, UPT, UPT, UR4, 0x10, URZ ;  /* 0x0000001004047890 */ /* 0x000fe4000fffe0ff */
[----:B------:R-:W-:Y:S01]  /*0860*/  UIADD3 UR5, UPT, UPT, UR5, 0x40, URZ ;  /* 0x0000004005057890 */ /* 0x000fe2000fffe0ff */
[----:B--2---:R-:W-:-:S04]  /*0870*/  FFMA R10, R10, R19, R9 ;  /* 0x000000130a0a7223 */ /* 0x004fc80000000009 */
[----:B------:R-:W-:-:S04]  /*0880*/  FFMA R11, R11, R24, R10 ;  /* 0x000000180b0b7223 */ /* 0x000fc8000000000a */
[----:B0-----:R-:W-:-:S04]  /*0890*/  FFMA R4, R4, R21, R11 ;  /* 0x0000001504047223 */ /* 0x001fc8000000000b */
[----:B---3--:R-:W-:-:S04]  /*08a0*/  FFMA R5, R5, R22, R4 ;  /* 0x0000001605057223 */ /* 0x008fc80000000004 */
[----:B----4-:R-:W-:-:S04]  /*08b0*/  FFMA R6, R6, R25, R5 ;  /* 0x0000001906067223 */ /* 0x010fc80000000005 */
[----:B------:R-:W-:Y:S01]  /*08c0*/  FFMA R7, R7, R26, R6 ;  /* 0x0000001a07077223 */ /* 0x000fe20000000006 */
[----:B------:R-:W-:Y:S06]  /*08d0*/  @P2 BRA `(.L_x_6) ;  /* 0xfffffffc004c2947 */ /* 0x000fec000383ffff */
.L_x_5:
[----:B------:R-:W-:Y:S05]  /*08e0*/  @!P1 BRA `(.L_x_4) ;  /* 0x00000004005c9947 */ /* 0x000fea0003800000 */
[----:B------:R-:W-:Y:S02]  /*08f0*/  ISETP.GE.U32.AND P1, PT, R16, 0x8, PT ;  /* 0x000000081000780c */ /* 0x000fe40003f26070 */
[----:B------:R-:W-:-:S04]  /*0900*/  LOP3.LUT R23, R3, 0x7, RZ, 0xc0, !PT ;  /* 0x0000000703177812 */ /* 0x000fc800078ec0ff */
[----:B------:R-:W-:-:S07]  /*0910*/  ISETP.NE.AND P2, PT, R23, RZ, PT ;  /* 0x000000ff1700720c */ /* 0x000fce0003f45270 */
[----:B------:R-:W-:Y:S06]  /*0920*/  @!P1 BRA `(.L_x_7) ;  /* 0x00000000008c9947 */ /* 0x000fec0003800000 */
[----:B------:R-:W1:Y:S01]  /*0930*/  LDCU.64 UR4, c[0x0][0x388] ;  /* 0x00007100ff0477ac */ /* 0x000e620008000a00 */
[----:B------:R-:W-:-:S05]  /*0940*/  IADD3 R5, P1, PT, R17, R12, RZ ;  /* 0x0000000c11057210 */ /* 0x000fca0007f3e0ff */
[----:B0-----:R-:W-:Y:S01]  /*0950*/  IMAD.X R6, RZ, RZ, R15, P1 ;  /* 0x000000ffff067224 */ /* 0x001fe200008e060f */
[----:B-1----:R-:W-:-:S04]  /*0960*/  LEA R4, P1, R5, UR4, 0x2 ;  /* 0x0000000405047c11 */ /* 0x002fc8000f8210ff */
[----:B------:R-:W-:-:S05]  /*0970*/  LEA.HI.X R5, R5, UR5, R6, 0x2, P1 ;  /* 0x0000000505057c11 */ /* 0x000fca00088f1406 */
[----:B------:R-:W2:Y:S04]  /*0980*/  LDG.E R20, desc[UR8][R4.64] ;  /* 0x0000000804147981 */ /* 0x000ea8000c1e1900 */
[----:B------:R-:W3:Y:S04]  /*0990*/  LDG.E R18, desc[UR8][R4.64+0x4] ;  /* 0x0000040804127981 */ /* 0x000ee8000c1e1900 */
[----:B------:R-:W4:Y:S04]  /*09a0*/  LDG.E R11, desc[UR8][R4.64+0x8] ;  /* 0x00000808040b7981 */ /* 0x000f28000c1e1900 */
[----:B------:R-:W5:Y:S04]  /*09b0*/  LDG.E R10, desc[UR8][R4.64+0xc] ;  /* 0x00000c08040a7981 */ /* 0x000f68000c1e1900 */
[----:B------:R-:W5:Y:S04]  /*09c0*/  LDG.E R9, desc[UR8][R4.64+0x10] ;  /* 0x0000100804097981 */ /* 0x000f68000c1e1900 */
[----:B------:R-:W5:Y:S04]  /*09d0*/  LDG.E R8, desc[UR8][R4.64+0x14] ;  /* 0x0000140804087981 */ /* 0x000f68000c1e1900 */
[----:B------:R-:W5:Y:S04]  /*09e0*/  LDG.E R6, desc[UR8][R4.64+0x18] ;  /* 0x0000180804067981 */ /* 0x000f68000c1e1900 */
[----:B------:R0:W5:Y:S01]  /*09f0*/  LDG.E R14, desc[UR8][R4.64+0x1c] ;  /* 0x00001c08040e7981 */ /* 0x000162000c1e1900 */
[----:B------:R-:W-:Y:S01]  /*0a00*/  MOV R16, 0x400 ;  /* 0x0000040000107802 */ /* 0x000fe20000000f00 */
[----:B------:R-:W1:Y:S04]  /*0a10*/  S2R R19, SR_CgaCtaId ;  /* 0x0000000000137919 */ /* 0x000e680000008800 */
[----:B------:R-:W-:-:S05]  /*0a20*/  VIADD R16, R16, 0x110 ;  /* 0x0000011010107836 */ /* 0x000fca0000000000 */
[----:B-1----:R-:W-:-:S04]  /*0a30*/  LEA R16, R19, R16, 0x18 ;  /* 0x0000001013107211 */ /* 0x002fc800078ec0ff */
[C---:B------:R-:W-:Y:S01]  /*0a40*/  LEA R22, R17.reuse, R16, 0x2 ;  /* 0x0000001011167211 */ /* 0x040fe200078e10ff */
[----:B------:R-:W-:-:S04]  /*0a50*/  VIADD R17, R17, 0x8 ;  /* 0x0000000811117836 */ /* 0x000fc80000000000 */
[----:B------:R-:W2:Y:S04]  /*0a60*/  LDS R24, [R22] ;  /* 0x0000000016187984 */ /* 0x000ea80000000800 */
[----:B------:R-:W3:Y:S04]  /*0a70*/  LDS R26, [R22+0x4] ;  /* 0x00000400161a7984 */ /* 0x000ee80000000800 */
[----:B------:R-:W4:Y:S04]  /*0a80*/  LDS R25, [R22+0x8] ;  /* 0x0000080016197984 */ /* 0x000f280000000800 */
[----:B------:R-:W5:Y:S04]  /*0a90*/  LDS R28, [R22+0xc] ;  /* 0x00000c00161c7984 */ /* 0x000f680000000800 */
[----:B------:R-:W1:Y:S04]  /*0aa0*/  LDS R16, [R22+0x10] ;  /* 0x0000100016107984 */ /* 0x000e680000000800 */
[----:B------:R-:W1:Y:S04]  /*0ab0*/  LDS R19, [R22+0x14] ;  /* 0x0000140016137984 */ /* 0x000e680000000800 */
[----:B0-----:R-:W0:Y:S04]  /*0ac0*/  LDS R5, [R22+0x18] ;  /* 0x0000180016057984 */ /* 0x001e280000000800 */
[----:B------:R-:W0:Y:S01]  /*0ad0*/  LDS R21, [R22+0x1c] ;  /* 0x00001c0016157984 */ /* 0x000e220000000800 */
[----:B--2---:R-:W-:-:S04]  /*0ae0*/  FFMA R7, R24, R20, R7 ;  /* 0x0000001418077223 */ /* 0x004fc80000000007 */
[----:B---3--:R-:W-:-:S04]  /*0af0*/  FFMA R18, R26, R18, R7 ;  /* 0x000000121a127223 */ /* 0x008fc80000000007 */
[----:B----4-:R-:W-:-:S04]  /*0b00*/  FFMA R11, R25, R11, R18 ;  /* 0x0000000b190b7223 */ /* 0x010fc80000000012 */
[----:B-----5:R-:W-:-:S04]  /*0b10*/  FFMA R11, R28, R10, R11 ;  /* 0x0000000a1c0b7223 */ /* 0x020fc8000000000b */
[----:B-1----:R-:W-:-:S04]  /*0b20*/  FFMA R16, R16, R9, R11 ;  /* 0x0000000910107223 */ /* 0x002fc8000000000b */
[----:B------:R-:W-:-:S04]  /*0b30*/  FFMA R8, R19, R8, R16 ;  /* 0x0000000813087223 */ /* 0x000fc80000000010 */
[----:B0-----:R-:W-:-:S04]  /*0b40*/  FFMA R6, R5, R6, R8 ;  /* 0x0000000605067223 */ /* 0x001fc80000000008 */
[----:B------:R-:W-:-:S07]  /*0b50*/  FFMA R7, R21, R14, R6 ;  /* 0x0000000e15077223 */ /* 0x000fce0000000006 */
.L_x_7:
[----:B------:R-:W-:Y:S05]  /*0b60*/  @!P2 BRA `(.L_x_4) ;  /* 0x0000000000bca947 */ /* 0x000fea0003800000 */
[----:B------:R-:W-:Y:S02]  /*0b70*/  ISETP.GE.U32.AND P1, PT, R23, 0x4, PT ;  /* 0x000000041700780c */ /* 0x000fe40003f26070 */
[----:B0-----:R-:W-:-:S04]  /*0b80*/  LOP3.LUT R6, R3, 0x3, RZ, 0xc0, !PT ;  /* 0x0000000303067812 */ /* 0x001fc800078ec0ff */
[----:B------:R-:W-:-:S07]  /*0b90*/  ISETP.NE.AND P2, PT, R6, RZ, PT ;  /* 0x000000ff0600720c */ /* 0x000fce0003f45270 */
[----:B------:R-:W-:Y:S06]  /*0ba0*/  @!P1 BRA `(.L_x_8) ;  /* 0x00000000005c9947 */ /* 0x000fec0003800000 */
[----:B------:R-:W0:Y:S01]  /*0bb0*/  LDCU.64 UR4, c[0x0][0x388] ;  /* 0x00007100ff0477ac */ /* 0x000e220008000a00 */
[----:B------:R-:W-:-:S05]  /*0bc0*/  IADD3 R5, P1, PT, R17, R12, RZ ;  /* 0x0000000c11057210 */ /* 0x000fca0007f3e0ff */
[----:B------:R-:W-:Y:S01]  /*0bd0*/  IMAD.X R8, RZ, RZ, R15, P1 ;  /* 0x000000ffff087224 */ /* 0x000fe200008e060f */
[----:B0-----:R-:W-:-:S04]  /*0be0*/  LEA R4, P1, R5, UR4, 0x2 ;  /* 0x0000000405047c11 */ /* 0x001fc8000f8210ff */
[----:B------:R-:W-:-:S05]  /*0bf0*/  LEA.HI.X R5, R5, UR5, R8, 0x2, P1 ;  /* 0x0000000505057c11 */ /* 0x000fca00088f1408 */
[----:B------:R-:W2:Y:S04]  /*0c00*/  LDG.E R11, desc[UR8][R4.64] ;  /* 0x00000008040b7981 */ /* 0x000ea8000c1e1900 */
[----:B------:R-:W3:Y:S04]  /*0c10*/  LDG.E R14, desc[UR8][R4.64+0x4] ;  /* 0x00000408040e7981 */ /* 0x000ee8000c1e1900 */
[----:B------:R-:W4:Y:S04]  /*0c20*/  LDG.E R18, desc[UR8][R4.64+0x8] ;  /* 0x0000080804127981 */ /* 0x000f28000c1e1900 */
[----:B------:R-:W5:Y:S01]  /*0c30*/  LDG.E R19, desc[UR8][R4.64+0xc] ;  /* 0x00000c0804137981 */ /* 0x000f62000c1e1900 */
[----:B------:R-:W-:Y:S01]  /*0c40*/  MOV R8, 0x400 ;  /* 0x0000040000087802 */ /* 0x000fe20000000f00 */
[----:B------:R-:W0:Y:S03]  /*0c50*/  S2R R9, SR_CgaCtaId ;  /* 0x0000000000097919 */ /* 0x000e260000008800 */
[----:B------:R-:W-:-:S04]  /*0c60*/  IADD3 R8, PT, PT, R8, 0x110, RZ ;  /* 0x0000011008087810 */ /* 0x000fc80007ffe0ff */
[----:B0-----:R-:W-:-:S05]  /*0c70*/  LEA R8, R9, R8, 0x18 ;  /* 0x0000000809087211 */ /* 0x001fca00078ec0ff */
[C---:B------:R-:W-:Y:S01]  /*0c80*/  IMAD R8, R17.reuse, 0x4, R8 ;  /* 0x0000000411087824 */ /* 0x040fe200078e0208 */
[----:B------:R-:W-:-:S04]  /*0c90*/  IADD3 R17, PT, PT, R17, 0x4, RZ ;  /* 0x0000000411117810 */ /* 0x000fc80007ffe0ff */
[----:B------:R-:W2:Y:S04]  /*0ca0*/  LDS R10, [R8] ;  /* 0x00000000080a7984 */ /* 0x000ea80000000800 */
[----:B------:R-:W3:Y:S04]  /*0cb0*/  LDS R9, [R8+0x4] ;  /* 0x0000040008097984 */ /* 0x000ee80000000800 */
[----:B------:R-:W4:Y:S04]  /*0cc0*/  LDS R16, [R8+0x8] ;  /* 0x0000080008107984 */ /* 0x000f280000000800 */
[----:B------:R-:W5:Y:S01]  /*0cd0*/  LDS R20, [R8+0xc] ;  /* 0x00000c0008147984 */ /* 0x000f620000000800 */
[----:B--2---:R-:W-:-:S04]  /*0ce0*/  FFMA R10, R10, R11, R7 ;  /* 0x0000000b0a0a7223 */ /* 0x004fc80000000007 */
[----:B---3--:R-:W-:-:S04]  /*0cf0*/  FFMA R9, R9, R14, R10 ;  /* 0x0000000e09097223 */ /* 0x008fc8000000000a */
[----:B----4-:R-:W-:-:S04]  /*0d00*/  FFMA R9, R16, R18, R9 ;  /* 0x0000001210097223 */ /* 0x010fc80000000009 */
[----:B-----5:R-:W-:-:S07]  /*0d10*/  FFMA R7, R20, R19, R9 ;  /* 0x0000001314077223 */ /* 0x020fce0000000009 */
.L_x_8:
[----:B------:R-:W-:Y:S05]  /*0d20*/  @!P2 BRA `(.L_x_4) ;  /* 0x00000000004ca947 */ /* 0x000fea0003800000 */
[----:B------:R-:W0:Y:S01]  /*0d30*/  S2R R5, SR_CgaCtaId ;  /* 0x0000000000057919 */ /* 0x000e220000008800 */
[----:B------:R-:W-:Y:S01]  /*0d40*/  MOV R4, 0x400 ;  /* 0x0000040000047802 */ /* 0x000fe20000000f00 */
[----:B------:R-:W1:Y:S01]  /*0d50*/  LDCU.64 UR4, c[0x0][0x388] ;  /* 0x00007100ff0477ac */ /* 0x000e620008000a00 */
[----:B------:R-:W-:-:S03]  /*0d60*/  IADD3 R8, PT, PT, -R6, RZ, RZ ;  /* 0x000000ff06087210 */ /* 0x000fc60007ffe1ff */
[----:B------:R-:W-:-:S05]  /*0d70*/  VIADD R4, R4, 0x110 ;  /* 0x0000011004047836 */ /* 0x000fca0000000000 */
[----:B0-----:R-:W-:-:S05]  /*0d80*/  LEA R4, R5, R4, 0x18 ;  /* 0x0000000405047211 */ /* 0x001fca00078ec0ff */
[----:B-1----:R-:W-:-:S07]  /*0d90*/  IMAD R6, R17, 0x4, R4 ;  /* 0x0000000411067824 */ /* 0x002fce00078e0204 */
.L_x_9:
[----:B------:R-:W-:-:S04]  /*0da0*/  IADD3 R5, P1, PT, R17, R12, RZ ;  /* 0x0000000c11057210 */ /* 0x000fc80007f3e0ff */
[----:B------:R-:W-:Y:S02]  /*0db0*/  IADD3.X R10, PT, PT, RZ, R15, RZ, P1, !PT ;  /* 0x0000000fff0a7210 */ /* 0x000fe40000ffe4ff */
[----:B------:R-:W-:-:S04]  /*0dc0*/  LEA R4, P1, R5, UR4, 0x2 ;  /* 0x0000000405047c11 */ /* 0x000fc8000f8210ff */
[----:B------:R-:W-:Y:S02]  /*0dd0*/  LEA.HI.X R5, R5, UR5, R10, 0x2, P1 ;  /* 0x0000000505057c11 */ /* 0x000fe400088f140a */
[----:B------:R0:W1:Y:S04]  /*0de0*/  LDS R10, [R6] ;  /* 0x00000000060a7984 */ /* 0x0000680000000800 */
[----:B------:R-:W1:Y:S01]  /*0df0*/  LDG.E R4, desc[UR8][R4.64] ;  /* 0x0000000804047981 */ /* 0x000e62000c1e1900 */
[----:B------:R-:W-:Y:S01]  /*0e00*/  VIADD R8, R8, 0x1 ;  /* 0x0000000108087836 */ /* 0x000fe20000000000 */
[----:B------:R-:W-:Y:S01]  /*0e10*/  IADD3 R17, PT, PT, R17, 0x1, RZ ;  /* 0x0000000111117810 */ /* 0x000fe20007ffe0ff */
[----:B0-----:R-:W-:-:S03]  /*0e20*/  VIADD R6, R6, 0x4 ;  /* 0x0000000406067836 */ /* 0x001fc60000000000 */
[----:B------:R-:W-:Y:S01]  /*0e30*/  ISETP.NE.AND P1, PT, R8, RZ, PT ;  /* 0x000000ff0800720c */ /* 0x000fe20003f25270 */
[----:B-1----:R-:W-:-:S12]  /*0e40*/  FFMA R7, R10, R4, R7 ;  /* 0x000000040a077223 */ /* 0x002fd80000000007 */
[----:B------:R-:W-:Y:S05]  /*0e50*/  @P1 BRA `(.L_x_9) ;  /* 0xfffffffc00d01947 */ /* 0x000fea000383ffff */
.L_x_4:
[----:B------:R-:W1:Y:S02]  /*0e60*/  LDCU UR4, c[0x0][0x3ac] ;  /* 0x00007580ff0477ac */ /* 0x000e640008000800 */
[----:B-1----:R-:W-:-:S07]  /*0e70*/  FMUL R7, R7, UR4 ;  /* 0x0000000407077c20 */ /* 0x002fce0008400000 */
.L_x_3:
[----:B------:R-:W-:Y:S05]  /*0e80*/  BSYNC.RECONVERGENT B0 ;  /* 0x0000000000007941 */ /* 0x000fea0003800200 */
.L_x_2:
[----:B------:R-:W1:Y:S01]  /*0e90*/  SHFL.BFLY PT, R4, R7, 0x10, 0x1f ;  /* 0x0e001f0007047f89 */ /* 0x000e6200000e0000 */
[----:B------:R-:W2:Y:S01]  /*0ea0*/  LDCU UR4, c[0x0][0x360] ;  /* 0x00006c00ff0477ac */ /* 0x000ea20008000800 */
[----:B------:R-:W-:Y:S01]  /*0eb0*/  MOV R8, 0x400 ;  /* 0x0000040000087802 */ /* 0x000fe20000000f00 */
[----:B------:R-:W-:Y:S01]  /*0ec0*/  BSSY.RECONVERGENT B0, `(.L_x_10) ;  /* 0x000006b000007945 */ /* 0x000fe20003800200 */
[----:B--2---:R-:W-:Y:S01]  /*0ed0*/  USHF.R.U32.HI UR4, URZ, 0x5, UR4 ;  /* 0x00000005ff047899 */ /* 0x004fe20008011604 */
[----:B-1----:R-:W-:-:S05]  /*0ee0*/  FMNMX R4, R4, R7, !PT ;  /* 0x0000000704047209 */ /* 0x002fca0007800000 */
[----:B------:R-:W-:Y:S01]  /*0ef0*/  ISETP.GE.U32.AND P1, PT, R0, UR4, PT ;  /* 0x0000000400007c0c */ /* 0x000fe2000bf26070 */
[----:B------:R-:W0:Y:S04]  /*0f00*/  SHFL.BFLY PT, R5, R4, 0x8, 0x1f ;  /* 0x0d001f0004057f89 */ /* 0x000e2800000e0000 */
[----:B------:R-:W1:Y:S08]  /*0f10*/  LDCU UR4, c[0x0][0x3b0] ;  /* 0x00007600ff0477ac */ /* 0x000e700008000800 */
[----:B------:R-:W-:Y:S01]  /*0f20*/  @!P1 VIADD R14, R8, 0x80 ;  /* 0x00000080080e9836 */ /* 0x000fe20000000000 */
[----:B-1----:R-:W-:Y:S01]  /*0f30*/  UIADD3 UR4, UPT, UPT, -UR4, URZ, URZ ;  /* 0x000000ff04047290 */ /* 0x002fe2000fffe1ff */
[----:B0-----:R-:W-:-:S02]  /*0f40*/  FMNMX R9, R4, R5, !PT ;  /* 0x0000000504097209 */ /* 0x001fc40007800000 */
[----:B------:R-:W0:Y:S03]  /*0f50*/  S2R R5, SR_CgaCtaId ;  /* 0x0000000000057919 */ /* 0x000e260000008800 */
[----:B------:R-:W1:Y:S02]  /*0f60*/  SHFL.BFLY PT, R6, R9, 0x4, 0x1f ;  /* 0x0c801f0009067f89 */ /* 0x000e6400000e0000 */
[----:B-1----:R-:W-:Y:S02]  /*0f70*/  FMNMX R10, R9, R6, !PT ;  /* 0x00000006090a7209 */ /* 0x002fe40007800000 */
[----:B------:R-:W-:Y:S02]  /*0f80*/  LOP3.LUT P2, R6, R0, 0x1f, RZ, 0xc0, !PT ;  /* 0x0000001f00067812 */ /* 0x000fe4000784c0ff */
[----:B0-----:R-:W-:Y:S01]  /*0f90*/  @!P1 LEA R15, R5, R14, 0x18 ;  /* 0x0000000e050f9211 */ /* 0x001fe200078ec0ff */
[----:B------:R-:W0:Y:S10]  /*0fa0*/  SHFL.BFLY PT, R11, R10, 0x2, 0x1f ;  /* 0x0c401f000a0b7f89 */ /* 0x000e3400000e0000 */
[----:B------:R-:W-:-:S04]  /*0fb0*/  @!P2 IADD3 R4, PT, PT, R8, 0x80, RZ ;  /* 0x000000800804a810 */ /* 0x000fc80007ffe0ff */
[----:B------:R-:W-:Y:S01]  /*0fc0*/  @!P2 LEA R9, R5, R4, 0x18 ;  /* 0x000000040509a211 */ /* 0x000fe200078ec0ff */
[----:B------:R-:W-:-:S03]  /*0fd0*/  HFMA2 R4, -RZ, RZ, 0, 0 ;  /* 0x00000000ff047431 */ /* 0x000fc600000001ff */
[----:B------:R-:W-:Y:S02]  /*0fe0*/  @!P2 LEA.HI R9, R0, R9, RZ, 0x1d ;  /* 0x000000090009a211 */ /* 0x000fe400078fe8ff */
[----:B0-----:R-:W-:Y:S01]  /*0ff0*/  FMNMX R11, R10, R11, !PT ;  /* 0x0000000b0a0b7209 */ /* 0x001fe20007800000 */
[----:B------:R-:W-:-:S04]  /*1000*/  @!P1 IMAD R10, R6, 0x4, R15 ;  /* 0x00000004060a9824 */ /* 0x000fc800078e020f */
[----:B------:R-:W0:Y:S02]  /*1010*/  SHFL.BFLY PT, R12, R11, 0x1, 0x1f ;  /* 0x0c201f000b0c7f89 */ /* 0x000e2400000e0000 */
[----:B0-----:R-:W-:-:S05]  /*1020*/  FMNMX R18, R11, R12, !PT ;  /* 0x0000000c0b127209 */ /* 0x001fca0007800000 */
[----:B------:R-:W-:Y:S01]  /*1030*/  @!P2 STS [R9], R18 ;  /* 0x000000120900a388 */ /* 0x000fe20000000800 */
[----:B------:R-:W-:Y:S01]  /*1040*/  BAR.SYNC.DEFER_BLOCKING 0x0 ;  /* 0x0000000000007b1d */ /* 0x000fe20000010000 */
[----:B------:R-:W-:-:S05]  /*1050*/  ISETP.NE.AND P2, PT, R0, RZ, PT ;  /* 0x000000ff0000720c */ /* 0x000fca0003f45270 */
[----:B------:R0:W1:Y:S02]  /*1060*/  @!P1 LDS R4, [R10] ;  /* 0x000000000a049984 */ /* 0x0000640000000800 */
[----:B0-----:R-:W-:Y:S02]  /*1070*/  IMAD.MOV.U32 R10, RZ, RZ, 0x437c0000 ;  /* 0x437c0000ff0a7424 */ /* 0x001fe400078e00ff */
[----:B-1----:R-:W0:Y:S02]  /*1080*/  SHFL.BFLY PT, R11, R4, 0x10, 0x1f ;  /* 0x0e001f00040b7f89 */ /* 0x002e2400000e0000 */
[----:B0-----:R-:W-:-:S05]  /*1090*/  FMNMX R12, R11, R4, !PT ;  /* 0x000000040b0c7209 */ /* 0x001fca0007800000 */
[----:B------:R-:W0:Y:S02]  /*10a0*/  SHFL.BFLY PT, R11, R12, 0x8, 0x1f ;  /* 0x0d001f000c0b7f89 */ /* 0x000e2400000e0000 */
[----:B0-----:R-:W-:-:S05]  /*10b0*/  FMNMX R14, R12, R11, !PT ;  /* 0x0000000b0c0e7209 */ /* 0x001fca0007800000 */
[----:B------:R-:W0:Y:S02]  /*10c0*/  SHFL.BFLY PT, R11, R14, 0x4, 0x1f ;  /* 0x0c801f000e0b7f89 */ /* 0x000e2400000e0000 */
[----:B0-----:R-:W-:Y:S02]  /*10d0*/  FMNMX R15, R14, R11, !PT ;  /* 0x0000000b0e0f7209 */ /* 0x001fe40007800000 */
[----:B------:R-:W-:Y:S01]  /*10e0*/  LEA R11, R5, R8, 0x18 ;  /* 0x00000008050b7211 */ /* 0x000fe200078ec0ff */
[----:B------:R-:W-:Y:S02]  /*10f0*/  VIADD R8, R8, 0x110 ;  /* 0x0000011008087836 */ /* 0x000fe40000000000 */
[----:B------:R-:W0:Y:S02]  /*1100*/  SHFL.BFLY PT, R16, R15, 0x2, 0x1f ;  /* 0x0c401f000f107f89 */ /* 0x000e2400000e0000 */
[----:B0-----:R-:W-:-:S05]  /*1110*/  FMNMX R16, R15, R16, !PT ;  /* 0x000000100f107209 */ /* 0x001fca0007800000 */
[----:B------:R-:W0:Y:S02]  /*1120*/  SHFL.BFLY PT, R9, R16, 0x1, 0x1f ;  /* 0x0c201f0010097f89 */ /* 0x000e2400000e0000 */
[----:B0-----:R-:W-:Y:S02]  /*1130*/  FMNMX R18, R16, R9, !PT ;  /* 0x0000000910127209 */ /* 0x001fe40007800000 */
[----:B------:R-:W-:-:S03]  /*1140*/  MOV R9, 0x3bbb989d ;  /* 0x3bbb989d00097802 */ /* 0x000fc60000000f00 */
[----:B------:R-:W-:Y:S01]  /*1150*/  @!P2 STS [R11+0x100], R18 ;  /* 0x000100120b00a388 */ /* 0x000fe20000000800 */
[----:B------:R-:W-:Y:S06]  /*1160*/  BAR.SYNC.DEFER_BLOCKING 0x0 ;  /* 0x0000000000007b1d */ /* 0x000fec0000010000 */
[----:B------:R-:W0:Y:S02]  /*1170*/  LDS R4, [R11+0x100] ;  /* 0x000100000b047984 */ /* 0x000e240000000800 */
[----:B0-----:R-:W-:Y:S01]  /*1180*/  FADD R4, -R4, R7 ;  /* 0x0000000704047221 */ /* 0x001fe20000000100 */
[----:B------:R-:W-:-:S04]  /*1190*/  I2FP.F32.S32 R7, UR4 ;  /* 0x0000000400077c45 */ /* 0x000fc80008201400 */
[----:B------:R-:W-:-:S04]  /*11a0*/  FSETP.GEU.AND P3, PT, R4, R7, PT ;  /* 0x000000070400720b */ /* 0x000fc80003f6e000 */
[----:B------:R-:W-:Y:S02]  /*11b0*/  FSEL R4, R7, R4, !P3 ;  /* 0x0000000407047208 */ /* 0x000fe40005800000 */
[----:B------:R-:W-:-:S03]  /*11c0*/  ISETP.GE.U32.AND P3, PT, R0, UR6, PT ;  /* 0x0000000600007c0c */ /* 0x000fc6000bf66070 */
[----:B------:R-:W-:-:S04]  /*11d0*/  FFMA.SAT R7, R4, R9, 0.5 ;  /* 0x3f00000004077423 */ /* 0x000fc80000002009 */
[----:B------:R-:W-:-:S04]  /*11e0*/  FFMA.RM R7, R7, R10, 12582913 ;  /* 0x4b40000107077423 */ /* 0x000fc8000000400a */
[----:B------:R-:W-:-:S04]  /*11f0*/  FADD R9, R7, -12583039 ;  /* 0xcb40007f07097421 */ /* 0x000fc80000000000 */
[----:B------:R-:W-:-:S04]  /*1200*/  FFMA R9, R4, 1.4426950216293334961, -R9 ;  /* 0x3fb8aa3b04097823 */ /* 0x000fc80000000809 */
[----:B------:R-:W-:Y:S01]  /*1210*/  FFMA R9, R4, 1.925963033500011079e-08, R9 ;  /* 0x32a5706004097823 */ /* 0x000fe20000000009 */
[----:B------:R-:W-:-:S05]  /*1220*/  SHF.L.U32 R4, R7, 0x17, RZ ;  /* 0x0000001707047819 */ /* 0x000fca00000006ff */
[----:B------:R-:W0:Y:S02]  /*1230*/  MUFU.EX2 R9, R9 ;  /* 0x0000000900097308 */ /* 0x000e240000000800 */
[----:B0-----:R-:W-:-:S05]  /*1240*/  FMUL R4, R4, R9 ;  /* 0x0000000904047220 */ /* 0x001fca0000400000 */
[----:B------:R-:W-:Y:S02]  /*1250*/  FSEL R7, R4, RZ, !P3 ;  /* 0x000000ff04077208 */ /* 0x000fe40005800000 */
[C---:B------:R-:W-:Y:S02]  /*1260*/  ISETP.NE.AND P3, PT, R6.reuse, RZ, PT ;  /* 0x000000ff0600720c */ /* 0x040fe40003f65270 */
[-C--:B------:R-:W-:Y:S01]  /*1270*/  @!P1 LEA R6, R6, R11.reuse, 0x2 ;  /* 0x0000000b06069211 */ /* 0x080fe200078e10ff */
[----:B------:R-:W0:Y:S10]  /*1280*/  SHFL.BFLY PT, R10, R7, 0x10, 0x1f ;  /* 0x0e001f00070a7f89 */ /* 0x000e3400000e0000 */
[----:B------:R-:W-:Y:S01]  /*1290*/  @!P3 LEA.HI R16, R0, R11, RZ, 0x1d ;  /* 0x0000000b0010b211 */ /* 0x000fe200078fe8ff */
[----:B0-----:R-:W-:Y:S01]  /*12a0*/  FADD R10, R7, R10 ;  /* 0x0000000a070a7221 */ /* 0x001fe20000000000 */
[----:B------:R-:W-:-:S04]  /*12b0*/  IMAD.MOV.U32 R7, RZ, RZ, RZ ;  /* 0x000000ffff077224 */ /* 0x000fc800078e00ff */
[----:B------:R-:W0:Y:S02]  /*12c0*/  SHFL.BFLY PT, R15, R10, 0x8, 0x1f ;  /* 0x0d001f000a0f7f89 */ /* 0x000e2400000e0000 */
[----:B0-----:R-:W-:-:S05]  /*12d0*/  FADD R15, R10, R15 ;  /* 0x0000000f0a0f7221 */ /* 0x001fca0000000000 */
[----:B------:R-:W0:Y:S02]  /*12e0*/  SHFL.BFLY PT, R12, R15, 0x4, 0x1f ;  /* 0x0c801f000f0c7f89 */ /* 0x000e2400000e0000 */
[----:B0-----:R-:W-:-:S05]  /*12f0*/  FADD R12, R15, R12 ;  /* 0x0000000c0f0c7221 */ /* 0x001fca0000000000 */
[----:B------:R-:W0:Y:S02]  /*1300*/  SHFL.BFLY PT, R9, R12, 0x2, 0x1f ;  /* 0x0c401f000c097f89 */ /* 0x000e2400000e0000 */
[----:B0-----:R-:W-:-:S05]  /*1310*/  FADD R9, R12, R9 ;  /* 0x000000090c097221 */ /* 0x001fca0000000000 */
[----:B------:R-:W0:Y:S02]  /*1320*/  SHFL.BFLY PT, R14, R9, 0x1, 0x1f ;  /* 0x0c201f00090e7f89 */ /* 0x000e2400000e0000 */
[----:B0-----:R-:W-:-:S05]  /*1330*/  FADD R17, R9, R14 ;  /* 0x0000000e09117221 */ /* 0x001fca0000000000 */
[----:B------:R-:W-:Y:S01]  /*1340*/  @!P3 STS [R16], R17 ;  /* 0x000000111000b388 */ /* 0x000fe20000000800 */
[----:B------:R-:W-:Y:S06]  /*1350*/  BAR.SYNC.DEFER_BLOCKING 0x0 ;  /* 0x0000000000007b1d */ /* 0x000fec0000010000 */
[----:B------:R0:W1:Y:S02]  /*1360*/  @!P1 LDS R7, [R6] ;  /* 0x0000000006079984 */ /* 0x0000640000000800 */
[----:B0-----:R-:W-:Y:S02]  /*1370*/  SHF.L.U32 R6, R3, 0x2, RZ ;  /* 0x0000000203067819 */ /* 0x001fe400000006ff */
[----:B-1----:R-:W0:Y:S02]  /*1380*/  SHFL.BFLY PT, R10, R7, 0x10, 0x1f ;  /* 0x0e001f00070a7f89 */ /* 0x002e2400000e0000 */
[----:B0-----:R-:W-:Y:S01]  /*1390*/  FADD R10, R10, R7 ;  /* 0x000000070a0a7221 */ /* 0x001fe20000000000 */
[----:B------:R-:W-:-:S04]  /*13a0*/  LEA R7, R5, R8, 0x18 ;  /* 0x0000000805077211 */ /* 0x000fc800078ec0ff */
[----:B------:R-:W0:Y:S02]  /*13b0*/  SHFL.BFLY PT, R9, R10, 0x8, 0x1f ;  /* 0x0d001f000a097f89 */ /* 0x000e2400000e0000 */
[----:B0-----:R-:W-:-:S05]  /*13c0*/  FADD R9, R10, R9 ;  /* 0x000000090a097221 */ /* 0x001fca0000000000 */
[----:B------:R-:W0:Y:S02]  /*13d0*/  SHFL.BFLY PT, R12, R9, 0x4, 0x1f ;  /* 0x0c801f00090c7f89 */ /* 0x000e2400000e0000 */
[----:B0-----:R-:W-:Y:S01]  /*13e0*/  FADD R12, R9, R12 ;  /* 0x0000000c090c7221 */ /* 0x001fe20000000000 */
[----:B------:R-:W-:-:S04]  /*13f0*/  IMAD.IADD R9, R7, 0x1, R6 ;  /* 0x0000000107097824 */ /* 0x000fc800078e0206 */
[----:B------:R-:W0:Y:S02]  /*1400*/  SHFL.BFLY PT, R15, R12, 0x2, 0x1f ;  /* 0x0c401f000c0f7f89 */ /* 0x000e2400000e0000 */
[----:B0-----:R-:W-:-:S05]  /*1410*/  FADD R15, R12, R15 ;  /* 0x0000000f0c0f7221 */ /* 0x001fca0000000000 */
[----:B------:R-:W0:Y:S02]  /*1420*/  SHFL.BFLY PT, R14, R15, 0x1, 0x1f ;  /* 0x0c201f000f0e7f89 */ /* 0x000e2400000e0000 */
[----:B0-----:R-:W-:-:S05]  /*1430*/  FADD R14, R15, R14 ;  /* 0x0000000e0f0e7221 */ /* 0x001fca0000000000 */
[----:B------:R0:W-:Y:S01]  /*1440*/  @!P2 STS [R11+0x104], R14 ;  /* 0x0001040e0b00a388 */ /* 0x0001e20000000800 */
[----:B------:R-:W-:Y:S06]  /*1450*/  BAR.SYNC.DEFER_BLOCKING 0x0 ;  /* 0x0000000000007b1d */ /* 0x000fec0000010000 */
[----:B------:R-:W-:Y:S05]  /*1460*/  @P0 BRA `(.L_x_11) ;  /* 0x0000000000400947 */ /* 0x000fea0003800000 */
[----:B------:R-:W1:Y:S01]  /*1470*/  LDS R5, [R11+0x104] ;  /* 0x000104000b057984 */ /* 0x000e620000000800 */
[----:B------:R-:W-:Y:S01]  /*1480*/  BSSY.RECONVERGENT B1, `(.L_x_12) ;  /* 0x000000c000017945 */ /* 0x000fe20003800200 */
[----:B-1----:R-:W1:Y:S08]  /*1490*/  MUFU.RCP R8, R5 ;  /* 0x0000000500087308 */ /* 0x002e700000001000 */
[----:B------:R-:W2:Y:S01]  /*14a0*/  FCHK P0, R4, R5 ;  /* 0x0000000504007302 */ /* 0x000ea20000000000 */
[----:B-1----:R-:W-:-:S04]  /*14b0*/  FFMA R15, -R5, R8, 1 ;  /* 0x3f800000050f7423 */ /* 0x002fc80000000108 */
[----:B------:R-:W-:-:S04]  /*14c0*/  FFMA R15, R8, R15, R8 ;  /* 0x0000000f080f7223 */ /* 0x000fc80000000008 */
[----:B------:R-:W-:-:S04]  /*14d0*/  FFMA R8, R4, R15, RZ ;  /* 0x0000000f04087223 */ /* 0x000fc800000000ff */
[----:B------:R-:W-:-:S04]  /*14e0*/  FFMA R10, -R5, R8, R4 ;  /* 0x00000008050a7223 */ /* 0x000fc80000000104 */
[----:B------:R-:W-:Y:S01]  /*14f0*/  FFMA R8, R15, R10, R8 ;  /* 0x0000000a0f087223 */ /* 0x000fe20000000008 */
[----:B--2---:R-:W-:Y:S06]  /*1500*/  @!P0 BRA `(.L_x_13) ;  /* 0x00000000000c8947 */ /* 0x004fec0003800000 */
[----:B------:R-:W-:-:S07]  /*1510*/  MOV R8, 0x1530 ;  /* 0x0000153000087802 */ /* 0x000fce0000000f00 */
[----:B0-----:R-:W-:Y:S05]  /*1520*/  CALL.REL.NOINC `($__internal_0_$__cuda_sm3x_div_rn_noftz_f32_slowpath) ;  /* 0x0000000800807944 */ /* 0x001fea0003c00000 */
[----:B------:R-:W-:-:S07]  /*1530*/  MOV R8, R10 ;  /* 0x0000000a00087202 */ /* 0x000fce0000000f00 */
.L_x_13:
[----:B------:R-:W-:Y:S05]  /*1540*/  BSYNC.RECONVERGENT B1 ;  /* 0x0000000000017941 */ /* 0x000fea0003800200 */
.L_x_12:
[----:B------:R-:W-:-:S05]  /*1550*/  IMAD R5, R0, 0x4, R9 ;  /* 0x0000000400057824 */ /* 0x000fca00078e0209 */
[----:B------:R1:W-:Y:S02]  /*1560*/  STS [R5], R8 ;  /* 0x0000000805007388 */ /* 0x0003e40000000800 */
.L_x_11:
[----:B------:R-:W-:Y:S05]  /*1570*/  BSYNC.RECONVERGENT B0 ;  /* 0x0000000000007941 */ /* 0x000fea0003800200 */
.L_x_10:
[----:B------:R-:W-:Y:S01]  /*1580*/  BAR.SYNC.DEFER_BLOCKING 0x0 ;  /* 0x0000000000007b1d */ /* 0x000fe20000010000 */
[----:B------:R-:W-:-:S13]  /*1590*/  ISETP.GE.U32.AND P0, PT, R0, R3, PT ;  /* 0x000000030000720c */ /* 0x000fda0003f06070 */
[----:B------:R-:W-:Y:S05]  /*15a0*/  @P0 EXIT ;  /* 0x000000000000094d */ /* 0x000fea0003800000 */
[----:B------:R-:W2:Y:S01]  /*15b0*/  LDCU UR4, c[0x0][0x39c] ;  /* 0x00007380ff0477ac */ /* 0x000ea20008000800 */
[----:B------:R-:W-:Y:S01]  /*15c0*/  HFMA2 R22, -RZ, RZ, 0, 0 ;  /* 0x00000000ff167431 */ /* 0x000fe200000001ff */
[----:B------:R-:W3:Y:S01]  /*15d0*/  LDCU UR5, c[0x0][0x3a4] ;  /* 0x00007480ff0577ac */ /* 0x000ee20008000800 */
[----:B--2---:R-:W-:Y:S01]  /*15e0*/  UISETP.GE.AND UP0, UPT, UR4, 0x1, UPT ;  /* 0x000000010400788c */ /* 0x004fe2000bf06270 */
[----:B---3--:R-:W-:-:S08]  /*15f0*/  IMAD R4, R2, UR5, RZ ;  /* 0x0000000502047c24 */ /* 0x008fd0000f8e02ff */
[----:B------:R-:W-:Y:S05]  /*1600*/  BRA.U !UP0, `(.L_x_14) ;  /* 0x0000000908347547 */ /* 0x000fea000b800000 */
[----:B------:R-:W-:Y:S01]  /*1610*/  UISETP.GE.U32.AND UP1, UPT, UR4, 0x10, UPT ;  /* 0x000000100400788c */ /* 0x000fe2000bf26070 */
[----:B-1----:R-:W-:Y:S01]  /*1620*/  IMAD.IADD R5, R13, 0x1, R0 ;  /* 0x000000010d057824 */ /* 0x002fe200078e0200 */
[----:B------:R-:W-:Y:S01]  /*1630*/  ULOP3.LUT UR5, UR4, 0xf, URZ, 0xc0, !UPT ;  /* 0x0000000f04057892 */ /* 0x000fe2000f8ec0ff */
[----:B------:R-:W-:Y:S01]  /*1640*/  MOV R22, RZ ;  /* 0x000000ff00167202 */ /* 0x000fe20000000f00 */
[----:B------:R-:W-:Y:S02]  /*1650*/  IMAD.MOV.U32 R8, RZ, RZ, RZ ;  /* 0x000000ffff087224 */ /* 0x000fe400078e00ff */
[----:B------:R-:W-:Y:S01]  /*1660*/  IMAD R5, R4, UR4, R5 ;  /* 0x0000000404057c24 */ /* 0x000fe2000f8e0205 */
[----:B------:R-:W-:Y:S02]  /*1670*/  UISETP.NE.AND UP0, UPT, UR5, URZ, UPT ;  /* 0x000000ff0500728c */ /* 0x000fe4000bf05270 */
[----:B------:R-:W-:Y:S09]  /*1680*/  BRA.U !UP1, `(.L_x_15) ;  /* 0x0000000109f87547 */ /* 0x000ff2000b800000 */
[----:B------:R-:W-:Y:S01]  /*1690*/  ULOP3.LUT UR6, UR4, 0x7ffffff0, URZ, 0xc0, !UPT ;  /* 0x7ffffff004067892 */ /* 0x000fe2000f8ec0ff */
[----:B------:R-:W-:Y:S01]  /*16a0*/  IADD3 R10, PT, PT, R6, 0x20, R7 ;  /* 0x00000020060a7810 */ /* 0x000fe20007ffe007 */
[----:B------:R-:W-:Y:S01]  /*16b0*/  IMAD.MOV.U32 R12, RZ, RZ, RZ ;  /* 0x000000ffff0c7224 */ /* 0x000fe200078e00ff */
[----:B------:R-:W-:Y:S01]  /*16c0*/  MOV R22, RZ ;  /* 0x000000ff00167202 */ /* 0x000fe20000000f00 */
[----:B------:R-:W-:Y:S02]  /*16d0*/  UIADD3 UR7, UPT, UPT, -UR6, URZ, URZ ;  /* 0x000000ff06077290 */ /* 0x000fe4000fffe1ff */
[----:B------:R-:W-:-:S10]  /*16e0*/  MOV R8, UR6 ;  /* 0x0000000600087c02 */ /* 0x000fd40008000f00 */
.L_x_16:
[----:B------:R-:W1:Y:S01]  /*16f0*/  LDC.64 R2, c[0x0][0x390] ;  /* 0x0000e400ff027b82 */ /* 0x000e620000000a00 */
[----:B0-----:R-:W-:Y:S01]  /*1700*/  IMAD R11, R12, 0x400, R5 ;  /* 0x000004000c0b7824 */ /* 0x001fe200078e0205 */
[----:B------:R-:W0:Y:S04]  /*1710*/  LDS R17, [R10+-0x20] ;  /* 0xffffe0000a117984 */ /* 0x000e280000000800 */
[----:B------:R-:W2:Y:S04]  /*1720*/  LDS R28, [R10+-0x1c] ;  /* 0xffffe4000a1c7984 */ /* 0x000ea80000000800 */
[----:B------:R-:W3:Y:S04]  /*1730*/  LDS R26, [R10+-0x18] ;  /* 0xffffe8000a1a7984 */ /* 0x000ee80000000800 */
[----:B------:R-:W-:Y:S01]  /*1740*/  LDS R29, [R10+-0xc] ;  /* 0xfffff4000a1d7984 */ /* 0x000fe20000000800 */
[----:B-1----:R-:W-:-:S05]  /*1750*/  IMAD.WIDE R2, R11, 0x4, R2 ;  /* 0x000000040b027825 */ /* 0x002fca00078e0202 */
        /* <DEDUP_REMOVED lines=12> */
[----:B0-----:R-:W-:-:S03]  /*1820*/  FFMA R17, R17, R18, R22 ;  /* 0x0000001211117223 */ /* 0x001fc60000000016 */
[----:B------:R-:W5:Y:S01]  /*1830*/  LDG.E R18, desc[UR8][R2.64+0xc000] ;  /* 0x00c0000802127981 */ /* 0x000f62000c1e1900 */
[----:B--2---:R-:W-:-:S03]  /*1840*/  FFMA R27, R28, R27, R17 ;  /* 0x0000001b1c1b7223 */ /* 0x004fc60000000011 */
[----:B------:R-:W2:Y:S01]  /*1850*/  LDG.E R17, desc[UR8][R2.64+0xd000] ;  /* 0x00d0000802117981 */ /* 0x000ea2000c1e1900 */
[----:B---3--:R-:W-:-:S03]  /*1860*/  FFMA R27, R26, R21, R27 ;  /* 0x000000151a1b7223 */ /* 0x008fc6000000001b */
[----:B------:R-:W3:Y:S04]  /*1870*/  LDG.E R21, desc[UR8][R2.64+0xe000] ;  /* 0x00e0000802157981 */ /* 0x000ee8000c1e1900 */
[----:B------:R0:W3:Y:S04]  /*1880*/  LDG.E R22, desc[UR8][R2.64+0xf000] ;  /* 0x00f0000802167981 */ /* 0x0000e8000c1e1900 */
[----:B------:R-:W4:Y:S04]  /*1890*/  LDS R26, [R10+-0x14] ;  /* 0xffffec000a1a7984 */ /* 0x000f280000000800 */
[----:B------:R-:W-:Y:S04]  /*18a0*/  LDS R28, [R10+-0x8] ;  /* 0xfffff8000a1c7984 */ /* 0x000fe80000000800 */
[----:B0-----:R-:W-:Y:S04]  /*18b0*/  LDS R3, [R10+0x8] ;  /* 0x000008000a037984 */ /* 0x001fe80000000800 */
[----:B------:R-:W-:Y:S01]  /*18c0*/  LDS R2, [R10+0xc] ;  /* 0x00000c000a027984 */ /* 0x000fe20000000800 */
[----:B----4-:R-:W-:-:S03]  /*18d0*/  FFMA R24, R26, R24, R27 ;  /* 0x000000181a187223 */ /* 0x010fc6000000001b */
[----:B------:R-:W5:Y:S04]  /*18e0*/  LDS R27, [R10+-0x10] ;  /* 0xfffff0000a1b7984 */ /* 0x000f680000000800 */
[----:B------:R-:W-:Y:S01]  /*18f0*/  LDS R26, [R10] ;  /* 0x000000000a1a7984 */ /* 0x000fe20000000800 */
[----:B-----5:R-:W-:-:S03]  /*1900*/  FFMA R24, R27, R25, R24 ;  /* 0x000000191b187223 */ /* 0x020fc60000000018 */
[----:B------:R-:W0:Y:S01]  /*1910*/  LDS R25, [R10+-0x4] ;  /* 0xfffffc000a197984 */ /* 0x000e220000000800 */
[----:B------:R-:W-:-:S03]  /*1920*/  FFMA R23, R29, R23, R24 ;  /* 0x000000171d177223 */ /* 0x000fc60000000018 */
[----:B------:R-:W1:Y:S01]  /*1930*/  LDS R24, [R10+0x4] ;  /* 0x000004000a187984 */ /* 0x000e620000000800 */
[----:B------:R-:W-:-:S03]  /*1940*/  FFMA R14, R28, R14, R23 ;  /* 0x0000000e1c0e7223 */ /* 0x000fc60000000017 */
[----:B------:R-:W4:Y:S01]  /*1950*/  LDS R23, [R10+0x10] ;  /* 0x000010000a177984 */ /* 0x000f220000000800 */
[----:B0-----:R-:W-:-:S03]  /*1960*/  FFMA R25, R25, R16, R14 ;  /* 0x0000001019197223 */ /* 0x001fc6000000000e */
[----:B------:R-:W2:Y:S04]  /*1970*/  LDS R14, [R10+0x14] ;  /* 0x000014000a0e7984 */ /* 0x000ea80000000800 */
[----:B------:R-:W3:Y:S01]  /*1980*/  LDS R16, [R10+0x18] ;  /* 0x000018000a107984 */ /* 0x000ee20000000800 */
[----:B------:R-:W-:-:S03]  /*1990*/  FFMA R25, R26, R15, R25 ;  /* 0x0000000f1a197223 */ /* 0x000fc60000000019 */
[----:B------:R0:W5:Y:S01]  /*19a0*/  LDS R15, [R10+0x1c] ;  /* 0x00001c000a0f7984 */ /* 0x0001620000000800 */
[----:B-1----:R-:W-:-:S04]  /*19b0*/  FFMA R24, R24, R11, R25 ;  /* 0x0000000b18187223 */ /* 0x002fc80000000019 */
[----:B------:R-:W-:Y:S01]  /*19c0*/  FFMA R3, R3, R20, R24 ;  /* 0x0000001403037223 */ /* 0x000fe20000000018 */
[----:B------:R-:W-:-:S03]  /*19d0*/  UIADD3 UR7, UPT, UPT, UR7, 0x10, URZ ;  /* 0x0000001007077890 */ /* 0x000fc6000fffe0ff */
[----:B------:R-:W-:Y:S01]  /*19e0*/  FFMA R2, R2, R19, R3 ;  /* 0x0000001302027223 */ /* 0x000fe20000000003 */
[----:B------:R-:W-:Y:S01]  /*19f0*/  UISETP.NE.AND UP1, UPT, UR7, URZ, UPT ;  /* 0x000000ff0700728c */ /* 0x000fe2000bf25270 */
[----:B------:R-:W-:Y:S01]  /*1a00*/  IADD3 R12, PT, PT, R12, 0x10, RZ ;  /* 0x000000100c0c7810 */ /* 0x000fe20007ffe0ff */
[----:B0-----:R-:W-:Y:S02]  /*1a10*/  VIADD R10, R10, 0x40 ;  /* 0x000000400a0a7836 */ /* 0x001fe40000000000 */
[----:B----4-:R-:W-:-:S04]  /*1a20*/  FFMA R23, R23, R18, R2 ;  /* 0x0000001217177223 */ /* 0x010fc80000000002 */
[----:B--2---:R-:W-:-:S04]  /*1a30*/  FFMA R17, R14, R17, R23 ;  /* 0x000000110e117223 */ /* 0x004fc80000000017 */
[----:B---3--:R-:W-:-:S04]  /*1a40*/  FFMA R16, R16, R21, R17 ;  /* 0x0000001510107223 */ /* 0x008fc80000000011 */
[----:B-----5:R-:W-:Y:S01]  /*1a50*/  FFMA R22, R15, R22, R16 ;  /* 0x000000160f167223 */ /* 0x020fe20000000010 */
[----:B------:R-:W-:Y:S06]  /*1a60*/  BRA.U UP1, `(.L_x_16) ;  /* 0xfffffffd01207547 */ /* 0x000fec000b83ffff */
.L_x_15:
[----:B------:R-:W-:Y:S05]  /*1a70*/  BRA.U !UP0, `(.L_x_14) ;  /* 0x0000000508187547 */ /* 0x000fea000b800000 */
[----:B------:R-:W-:Y:S02]  /*1a80*/  UISETP.GE.U32.AND UP0, UPT, UR5, 0x8, UPT ;  /* 0x000000080500788c */ /* 0x000fe4000bf06070 */
[----:B------:R-:W-:-:S04]  /*1a90*/  ULOP3.LUT UR6, UR4, 0x7, URZ, 0xc0, !UPT ;  /* 0x0000000704067892 */ /* 0x000fc8000f8ec0ff */
[----:B------:R-:W-:-:S03]  /*1aa0*/  UISETP.NE.AND UP1, UPT, UR6, URZ, UPT ;  /* 0x000000ff0600728c */ /* 0x000fc6000bf25270 */
[----:B------:R-:W-:Y:S08]  /*1ab0*/  BRA.U !UP0, `(.L_x_17) ;  /* 0x0000000108747547 */ /* 0x000ff0000b800000 */
[----:B------:R-:W1:Y:S01]  /*1ac0*/  LDC.64 R2, c[0x0][0x390] ;  /* 0x0000e400ff027b82 */ /* 0x000e620000000a00 */
[----:B0-----:R-:W-:-:S05]  /*1ad0*/  LEA R11, R8, R5, 0xa ;  /* 0x00000005080b7211 */ /* 0x001fca00078e50ff */
[----:B-1----:R-:W-:-:S05]  /*1ae0*/  IMAD.WIDE R2, R11, 0x4, R2 ;  /* 0x000000040b027825 */ /* 0x002fca00078e0202 */
[----:B------:R-:W2:Y:S04]  /*1af0*/  LDG.E R24, desc[UR8][R2.64] ;  /* 0x0000000802187981 */ /* 0x000ea8000c1e1900 */
[----:B------:R-:W3:Y:S04]  /*1b00*/  LDG.E R25, desc[UR8][R2.64+0x1000] ;  /* 0x0010000802197981 */ /* 0x000ee8000c1e1900 */
[----:B------:R-:W4:Y:S04]  /*1b10*/  LDG.E R15, desc[UR8][R2.64+0x2000] ;  /* 0x00200008020f7981 */ /* 0x000f28000c1e1900 */
[----:B------:R-:W5:Y:S04]  /*1b20*/  LDG.E R14, desc[UR8][R2.64+0x3000] ;  /* 0x00300008020e7981 */ /* 0x000f68000c1e1900 */
[----:B------:R-:W5:Y:S04]  /*1b30*/  LDG.E R12, desc[UR8][R2.64+0x4000] ;  /* 0x00400008020c7981 */ /* 0x000f68000c1e1900 */
[----:B------:R-:W5:Y:S04]  /*1b40*/  LDG.E R11, desc[UR8][R2.64+0x5000] ;  /* 0x00500008020b7981 */ /* 0x000f68000c1e1900 */
[----:B------:R-:W5:Y:S04]  /*1b50*/  LDG.E R10, desc[UR8][R2.64+0x6000] ;  /* 0x00600008020a7981 */ /* 0x000f68000c1e1900 */
[----:B------:R-:W5:Y:S01]  /*1b60*/  LDG.E R16, desc[UR8][R2.64+0x7000] ;  /* 0x0070000802107981 */ /* 0x000f62000c1e1900 */
[C---:B------:R-:W-:Y:S01]  /*1b70*/  IMAD R20, R8.reuse, 0x4, R9 ;  /* 0x0000000408147824 */ /* 0x040fe200078e0209 */
[----:B------:R-:W-:-:S04]  /*1b80*/  IADD3 R8, PT, PT, R8, 0x8, RZ ;  /* 0x0000000808087810 */ /* 0x000fc80007ffe0ff */
[----:B------:R-:W2:Y:S04]  /*1b90*/  LDS R23, [R20] ;  /* 0x0000000014177984 */ /* 0x000ea80000000800 */
[----:B------:R-:W3:Y:S04]  /*1ba0*/  LDS R26, [R20+0x4] ;  /* 0x00000400141a7984 */ /* 0x000ee80000000800 */
[----:B------:R-:W4:Y:S04]  /*1bb0*/  LDS R27, [R20+0x8] ;  /* 0x00000800141b7984 */ /* 0x000f280000000800 */
[----:B------:R-:W5:Y:S04]  /*1bc0*/  LDS R28, [R20+0xc] ;  /* 0x00000c00141c7984 */ /* 0x000f680000000800 */
[----:B------:R-:W0:Y:S04]  /*1bd0*/  LDS R19, [R20+0x10] ;  /* 0x0000100014137984 */ /* 0x000e280000000800 */
[----:B------:R-:W1:Y:S04]  /*1be0*/  LDS R18, [R20+0x14] ;  /* 0x0000140014127984 */ /* 0x000e680000000800 */
[----:B------:R-:W1:Y:S04]  /*1bf0*/  LDS R17, [R20+0x18] ;  /* 0x0000180014117984 */ /* 0x000e680000000800 */
[----:B------:R-:W1:Y:S01]  /*1c00*/  LDS R21, [R20+0x1c] ;  /* 0x00001c0014157984 */ /* 0x000e620000000800 */
[----:B--2---:R-:W-:-:S04]  /*1c10*/  FFMA R23, R23, R24, R22 ;  /* 0x0000001817177223 */ /* 0x004fc80000000016 */
[----:B---3--:R-:W-:-:S04]  /*1c20*/  FFMA R26, R26, R25, R23 ;  /* 0x000000191a1a7223 */ /* 0x008fc80000000017 */
[----:B----4-:R-:W-:-:S04]  /*1c30*/  FFMA R15, R27, R15, R26 ;  /* 0x0000000f1b0f7223 */ /* 0x010fc8000000001a */
[----:B-----5:R-:W-:-:S04]  /*1c40*/  FFMA R14, R28, R14, R15 ;  /* 0x0000000e1c0e7223 */ /* 0x020fc8000000000f */
[----:B0-----:R-:W-:-:S04]  /*1c50*/  FFMA R19, R19, R12, R14 ;  /* 0x0000000c13137223 */ /* 0x001fc8000000000e */
[----:B-1----:R-:W-:-:S04]  /*1c60*/  FFMA R18, R18, R11, R19 ;  /* 0x0000000b12127223 */ /* 0x002fc80000000013 */
[----:B------:R-:W-:-:S04]  /*1c70*/  FFMA R10, R17, R10, R18 ;  /* 0x0000000a110a7223 */ /* 0x000fc80000000012 */
[----:B------:R-:W-:-:S07]  /*1c80*/  FFMA R22, R21, R16, R10 ;  /* 0x0000001015167223 */ /* 0x000fce000000000a */
.L_x_17:
[----:B------:R-:W-:Y:S05]  /*1c90*/  BRA.U !UP1, `(.L_x_14) ;  /* 0x0000000109907547 */ /* 0x000fea000b800000 */
[----:B------:R-:W-:Y:S02]  /*1ca0*/  UISETP.GE.U32.AND UP0, UPT, UR6, 0x4, UPT ;  /* 0x000000040600788c */ /* 0x000fe4000bf06070 */
[----:B------:R-:W-:-:S04]  /*1cb0*/  ULOP3.LUT UR4, UR4, 0x3, URZ, 0xc0, !UPT ;  /* 0x0000000304047892 */ /* 0x000fc8000f8ec0ff */
[----:B------:R-:W-:-:S03]  /*1cc0*/  UISETP.NE.AND UP1, UPT, UR4, URZ, UPT ;  /* 0x000000ff0400728c */ /* 0x000fc6000bf25270 */
[----:B------:R-:W-:Y:S08]  /*1cd0*/  BRA.U !UP0, `(.L_x_18) ;  /* 0x0000000108447547 */ /* 0x000ff0000b800000 */
[----:B------:R-:W1:Y:S01]  /*1ce0*/  LDC.64 R2, c[0x0][0x390] ;  /* 0x0000e400ff027b82 */ /* 0x000e620000000a00 */
[----:B0-----:R-:W-:-:S04]  /*1cf0*/  IMAD R11, R8, 0x400, R5 ;  /* 0x00000400080b7824 */ /* 0x001fc800078e0205 */
[----:B-1----:R-:W-:-:S05]  /*1d00*/  IMAD.WIDE R2, R11, 0x4, R2 ;  /* 0x000000040b027825 */ /* 0x002fca00078e0202 */
[----:B------:R-:W2:Y:S04]  /*1d10*/  LDG.E R10, desc[UR8][R2.64] ;  /* 0x00000008020a7981 */ /* 0x000ea8000c1e1900 */
[----:B------:R-:W3:Y:S04]  /*1d20*/  LDG.E R12, desc[UR8][R2.64+0x1000] ;  /* 0x00100008020c7981 */ /* 0x000ee8000c1e1900 */
[----:B------:R-:W4:Y:S04]  /*1d30*/  LDG.E R14, desc[UR8][R2.64+0x2000] ;  /* 0x00200008020e7981 */ /* 0x000f28000c1e1900 */
[----:B------:R-:W5:Y:S01]  /*1d40*/  LDG.E R16, desc[UR8][R2.64+0x3000] ;  /* 0x0030000802107981 */ /* 0x000f62000c1e1900 */
[C---:B------:R-:W-:Y:S01]  /*1d50*/  LEA R9, R8.reuse, R9, 0x2 ;  /* 0x0000000908097211 */ /* 0x040fe200078e10ff */
[----:B------:R-:W-:-:S04]  /*1d60*/  VIADD R8, R8, 0x4 ;  /* 0x0000000408087836 */ /* 0x000fc80000000000 */
        /* <DEDUP_REMOVED lines=8> */
.L_x_18:
[----:B------:R-:W-:Y:S05]  /*1df0*/  BRA.U !UP1, `(.L_x_14) ;  /* 0x0000000109387547 */ /* 0x000fea000b800000 */
[----:B------:R-:W1:Y:S01]  /*1e00*/  LDC.64 R2, c[0x0][0x390] ;  /* 0x0000e400ff027b82 */ /* 0x000e620000000a00 */
[----:B------:R-:W-:Y:S01]  /*1e10*/  LEA R6, R8, R6, 0x2 ;  /* 0x0000000608067211 */ /* 0x000fe200078e10ff */
[----:B------:R-:W-:-:S04]  /*1e20*/  UIADD3 UR4, UPT, UPT, -UR4, URZ, URZ ;  /* 0x000000ff04047290 */ /* 0x000fc8000fffe1ff */
[----:B------:R-:W-:-:S08]  /*1e30*/  IMAD.IADD R9, R7, 0x1, R6 ;  /* 0x0000000107097824 */ /* 0x000fd000078e0206 */
.L_x_19:
[----:B------:R-:W-:Y:S01]  /*1e40*/  LEA R7, R8, R5, 0xa ;  /* 0x0000000508077211 */ /* 0x000fe200078e50ff */
[----:B0-----:R0:W2:Y:S04]  /*1e50*/  LDS R11, [R9] ;  /* 0x00000000090b7984 */ /* 0x0010a80000000800 */
[----:B-1----:R-:W-:-:S06]  /*1e60*/  IMAD.WIDE R6, R7, 0x4, R2 ;  /* 0x0000000407067825 */ /* 0x002fcc00078e0202 */
[----:B------:R-:W2:Y:S01]  /*1e70*/  LDG.E R6, desc[UR8][R6.64] ;  /* 0x0000000806067981 */ /* 0x000ea2000c1e1900 */
[----:B------:R-:W-:Y:S01]  /*1e80*/  UIADD3 UR4, UPT, UPT, UR4, 0x1, URZ ;  /* 0x0000000104047890 */ /* 0x000fe2000fffe0ff */
[----:B------:R-:W-:Y:S01]  /*1e90*/  VIADD R8, R8, 0x1 ;  /* 0x0000000108087836 */ /* 0x000fe20000000000 */
[----:B0-----:R-:W-:Y:S02]  /*1ea0*/  IADD3 R9, PT, PT, R9, 0x4, RZ ;  /* 0x0000000409097810 */ /* 0x001fe40007ffe0ff */
[----:B------:R-:W-:Y:S01]  /*1eb0*/  UISETP.NE.AND UP0, UPT, UR4, URZ, UPT ;  /* 0x000000ff0400728c */ /* 0x000fe2000bf05270 */
[----:B--2---:R-:W-:-:S08]  /*1ec0*/  FFMA R22, R11, R6, R22 ;  /* 0x000000060b167223 */ /* 0x004fd00000000016 */
[----:B------:R-:W-:Y:S05]  /*1ed0*/  BRA.U UP0, `(.L_x_19) ;  /* 0xfffffffd00d87547 */ /* 0x000fea000b83ffff */
.L_x_14:
[----:B------:R-:W2:Y:S01]  /*1ee0*/  LDC.64 R2, c[0x0][0x3b8] ;  /* 0x0000ee00ff027b82 */ /* 0x000ea20000000a00 */
[----:B------:R-:W-:-:S05]  /*1ef0*/  IADD3 R13, PT, PT, R13, R4, R0 ;  /* 0x000000040d0d7210 */ /* 0x000fca0007ffe000 */
[----:B--2---:R-:W-:-:S05]  /*1f00*/  IMAD.WIDE.U32 R2, R13, 0x4, R2 ;  /* 0x000000040d027825 */ /* 0x004fca00078e0002 */
[----:B------:R-:W-:Y:S01]  /*1f10*/  STG.E desc[UR8][R2.64], R22 ;  /* 0x0000001602007986 */ /* 0x000fe2000c101908 */
[----:B------:R-:W-:Y:S05]  /*1f20*/  EXIT ;  /* 0x000000000000794d */ /* 0x000fea0003800000 */
        .weak           $__internal_0_$__cuda_sm3x_div_rn_noftz_f32_slowpath
        .type           $__internal_0_$__cuda_sm3x_div_rn_noftz_f32_slowpath,@function
        .size           $__internal_0_$__cuda_sm3x_div_rn_noftz_f32_slowpath,(.L_x_32 - $__internal_0_$__cuda_sm3x_div_rn_noftz_f32_slowpath)
$__internal_0_$__cuda_sm3x_div_rn_noftz_f32_slowpath:
[----:B------:R-:W-:Y:S01]  /*1f30*/  SHF.R.U32.HI R11, RZ, 0x17, R5 ;  /* 0x00000017ff0b7819 */ /* 0x000fe20000011605 */
[----:B------:R-:W-:Y:S01]  /*1f40*/  BSSY.RECONVERGENT B2, `(.L_x_20) ;  /* 0x0000064000027945 */ /* 0x000fe20003800200 */
[--C-:B------:R-:W-:Y:S01]  /*1f50*/  SHF.R.U32.HI R10, RZ, 0x17, R4.reuse ;  /* 0x00000017ff0a7819 */ /* 0x100fe20000011604 */
[----:B------:R-:W-:Y:S01]  /*1f60*/  IMAD.MOV.U32 R12, RZ, RZ, R4 ;  /* 0x000000ffff0c7224 */ /* 0x000fe200078e0004 */
[----:B------:R-:W-:Y:S02]  /*1f70*/  LOP3.LUT R11, R11, 0xff, RZ, 0xc0, !PT ;  /* 0x000000ff0b0b7812 */ /* 0x000fe400078ec0ff */
[----:B------:R-:W-:Y:S02]  /*1f80*/  LOP3.LUT R16, R10, 0xff, RZ, 0xc0, !PT ;  /* 0x000000ff0a107812 */ /* 0x000fe400078ec0ff */
[----:B------:R-:W-:Y:S01]  /*1f90*/  MOV R15, R5 ;  /* 0x00000005000f7202 */ /* 0x000fe20000000f00 */
[----:B------:R-:W-:Y:S01]  /*1fa0*/  VIADD R14, R11, 0xffffffff ;  /* 0xffffffff0b0e7836 */ /* 0x000fe20000000000 */
[----:B------:R-:W-:-:S04]  /*1fb0*/  IADD3 R17, PT, PT, R16, -0x1, RZ ;  /* 0xffffffff10117810 */ /* 0x000fc80007ffe0ff */
[----:B------:R-:W-:-:S04]  /*1fc0*/  ISETP.GT.U32.AND P0, PT, R14, 0xfd, PT ;  /* 0x000000fd0e00780c */ /* 0x000fc80003f04070 */
[----:B------:R-:W-:-:S13]  /*1fd0*/  ISETP.GT.U32.OR P0, PT, R17, 0xfd, P0 ;  /* 0x000000fd1100780c */ /* 0x000fda0000704470 */
[----:B------:R-:W-:Y:S01]  /*1fe0*/  @!P0 IMAD.MOV.U32 R10, RZ, RZ, RZ ;  /* 0x000000ffff0a8224 */ /* 0x000fe200078e00ff */
[----:B------:R-:W-:Y:S06]  /*1ff0*/  @!P0 BRA `(.L_x_21) ;  /* 0x00000000005c8947 */ /* 0x000fec0003800000 */
[----:B------:R-:W-:Y:S02]  /*2000*/  FSETP.GTU.FTZ.AND P0, PT, |R4|, +INF , PT ;  /* 0x7f8000000400780b */ /* 0x000fe40003f1c200 */
[----:B------:R-:W-:-:S04]  /*2010*/  FSETP.GTU.FTZ.AND P1, PT, |R5|, +INF , PT ;  /* 0x7f8000000500780b */ /* 0x000fc80003f3c200 */
[----:B------:R-:W-:-:S13]  /*2020*/  PLOP3.LUT P0, PT, P0, P1, PT, 0xf8, 0x8f ;  /* 0x00000000008f781c */ /* 0x000fda0000703f70 */
[----:B------:R-:W-:Y:S05]  /*2030*/  @P0 BRA `(.L_x_22) ;  /* 0x00000004004c0947 */ /* 0x000fea0003800000 */
[----:B------:R-:W-:-:S13]  /*2040*/  LOP3.LUT P0, RZ, R15, 0x7fffffff, R12, 0xc8, !PT ;  /* 0x7fffffff0fff7812 */ /* 0x000fda000780c80c */
[----:B------:R-:W-:Y:S05]  /*2050*/  @!P0 BRA `(.L_x_23) ;  /* 0x00000004003c8947 */ /* 0x000fea0003800000 */
[C---:B------:R-:W-:Y:S02]  /*2060*/  FSETP.NEU.FTZ.AND P2, PT, |R4|.reuse, +INF , PT ;  /* 0x7f8000000400780b */ /* 0x040fe40003f5d200 */
[----:B------:R-:W-:Y:S02]  /*2070*/  FSETP.NEU.FTZ.AND P1, PT, |R5|, +INF , PT ;  /* 0x7f8000000500780b */ /* 0x000fe40003f3d200 */
[----:B------:R-:W-:-:S11]  /*2080*/  FSETP.NEU.FTZ.AND P0, PT, |R4|, +INF , PT ;  /* 0x7f8000000400780b */ /* 0x000fd60003f1d200 */
[----:B------:R-:W-:Y:S05]  /*2090*/  @!P1 BRA !P2, `(.L_x_23) ;  /* 0x00000004002c9947 */ /* 0x000fea0005000000 */
[----:B------:R-:W-:-:S04]  /*20a0*/  LOP3.LUT P2, RZ, R12, 0x7fffffff, RZ, 0xc0, !PT ;  /* 0x7fffffff0cff7812 */ /* 0x000fc8000784c0ff */
[----:B------:R-:W-:-:S13]  /*20b0*/  PLOP3.LUT P1, PT, P1, P2, PT, 0x2f, 0xf2 ;  /* 0x0000000000f2781c */ /* 0x000fda0000f24577 */
[----:B------:R-:W-:Y:S05]  /*20c0*/  @P1 BRA `(.L_x_24) ;  /* 0x0000000400181947 */ /* 0x000fea0003800000 */
[----:B------:R-:W-:-:S04]  /*20d0*/  LOP3.LUT P1, RZ, R15, 0x7fffffff, RZ, 0xc0, !PT ;  /* 0x7fffffff0fff7812 */ /* 0x000fc8000782c0ff */
[----:B------:R-:W-:-:S13]  /*20e0*/  PLOP3.LUT P0, PT, P0, P1, PT, 0x2f, 0xf2 ;  /* 0x0000000000f2781c */ /* 0x000fda0000702577 */
[----:B------:R-:W-:Y:S05]  /*20f0*/  @P0 BRA `(.L_x_25) ;  /* 0x0000000400000947 */ /* 0x000fea0003800000 */
[----:B------:R-:W-:Y:S02]  /*2100*/  ISETP.GE.AND P0, PT, R17, RZ, PT ;  /* 0x000000ff1100720c */ /* 0x000fe40003f06270 */
[----:B------:R-:W-:-:S11]  /*2110*/  ISETP.GE.AND P1, PT, R14, RZ, PT ;  /* 0x000000ff0e00720c */ /* 0x000fd60003f26270 */
[----:B------:R-:W-:Y:S01]  /*2120*/  @P0 MOV R10, RZ ;  /* 0x000000ff000a0202 */ /* 0x000fe20000000f00 */
[----:B------:R-:W-:Y:S02]  /*2130*/  @!P0 IMAD.MOV.U32 R10, RZ, RZ, -0x40 ;  /* 0xffffffc0ff0a8424 */ /* 0x000fe400078e00ff */
[----:B------:R-:W-:Y:S01]  /*2140*/  @!P0 FFMA R12, R4, 1.84467440737095516160e+19, RZ ;  /* 0x5f800000040c8823 */ /* 0x000fe200000000ff */
[----:B------:R-:W-:Y:S02]  /*2150*/  @!P1 FFMA R15, R5, 1.84467440737095516160e+19, RZ ;  /* 0x5f800000050f9823 */ /* 0x000fe400000000ff */
[----:B------:R-:W-:-:S07]  /*2160*/  @!P1 IADD3 R10, PT, PT, R10, 0x40, RZ ;  /* 0x000000400a0a9810 */ /* 0x000fce0007ffe0ff */
.L_x_21:
[----:B------:R-:W-:Y:S01]  /*2170*/  LEA R4, R11, 0xc0800000, 0x17 ;  /* 0xc08000000b047811 */ /* 0x000fe200078eb8ff */
[----:B------:R-:W-:Y:S01]  /*2180*/  BSSY.RECONVERGENT B3, `(.L_x_26) ;  /* 0x0000036000037945 */ /* 0x000fe20003800200 */
[----:B------:R-:W-:-:S03]  /*2190*/  IADD3 R5, PT, PT, R16, -0x7f, RZ ;  /* 0xffffff8110057810 */ /* 0x000fc60007ffe0ff */
[----:B------:R-:W-:Y:S01]  /*21a0*/  IMAD.IADD R15, R15, 0x1, -R4 ;  /* 0x000000010f0f7824 */ /* 0x000fe200078e0a04 */
[C---:B------:R-:W-:Y:S01]  /*21b0*/  IADD3 R11, PT, PT, R5.reuse, 0x7f, -R11 ;  /* 0x0000007f050b7810 */ /* 0x040fe20007ffe80b */
[----:B------:R-:W-:Y:S02]  /*21c0*/  IMAD R4, R5, -0x800000, R12 ;  /* 0xff80000005047824 */ /* 0x000fe400078e020c */
[----:B------:R-:W0:Y:S01]  /*21d0*/  MUFU.RCP R14, R15 ;  /* 0x0000000f000e7308 */ /* 0x000e220000001000 */
[----:B------:R-:W-:Y:S01]  /*21e0*/  FADD.FTZ R17, -R15, -RZ ;  /* 0x800000ff0f117221 */ /* 0x000fe20000010100 */
[----:B------:R-:W-:-:S03]  /*21f0*/  IMAD.IADD R11, R11, 0x1, R10 ;  /* 0x000000010b0b7824 */ /* 0x000fc600078e020a */
[----:B0-----:R-:W-:-:S04]  /*2200*/  FFMA R19, R14, R17, 1 ;  /* 0x3f8000000e137423 */ /* 0x001fc80000000011 */
[----:B------:R-:W-:-:S04]  /*2210*/  FFMA R21, R14, R19, R14 ;  /* 0x000000130e157223 */ /* 0x000fc8000000000e */
[----:B------:R-:W-:-:S04]  /*2220*/  FFMA R12, R4, R21, RZ ;  /* 0x00000015040c7223 */ /* 0x000fc800000000ff */
[----:B------:R-:W-:-:S04]  /*2230*/  FFMA R19, R17, R12, R4 ;  /* 0x0000000c11137223 */ /* 0x000fc80000000004 */
[----:B------:R-:W-:-:S04]  /*2240*/  FFMA R12, R21, R19, R12 ;  /* 0x00000013150c7223 */ /* 0x000fc8000000000c */
[----:B------:R-:W-:-:S04]  /*2250*/  FFMA R17, R17, R12, R4 ;  /* 0x0000000c11117223 */ /* 0x000fc80000000004 */
[----:B------:R-:W-:-:S05]  /*2260*/  FFMA R4, R21, R17, R12 ;  /* 0x0000001115047223 */ /* 0x000fca000000000c */
[----:B------:R-:W-:-:S04]  /*2270*/  SHF.R.U32.HI R5, RZ, 0x17, R4 ;  /* 0x00000017ff057819 */ /* 0x000fc80000011604 */
[----:B------:R-:W-:-:S04]  /*2280*/  LOP3.LUT R5, R5, 0xff, RZ, 0xc0, !PT ;  /* 0x000000ff05057812 */ /* 0x000fc800078ec0ff */
[----:B------:R-:W-:-:S05]  /*2290*/  IADD3 R14, PT, PT, R5, R11, RZ ;  /* 0x0000000b050e7210 */ /* 0x000fca0007ffe0ff */
[----:B------:R-:W-:-:S05]  /*22a0*/  VIADD R5, R14, 0xffffffff ;  /* 0xffffffff0e057836 */ /* 0x000fca0000000000 */
[----:B------:R-:W-:-:S13]  /*22b0*/  ISETP.GE.U32.AND P0, PT, R5, 0xfe, PT ;  /* 0x000000fe0500780c */ /* 0x000fda0003f06070 */
[----:B------:R-:W-:Y:S05]  /*22c0*/  @!P0 BRA `(.L_x_27) ;  /* 0x0000000000808947 */ /* 0x000fea0003800000 */
[----:B------:R-:W-:-:S13]  /*22d0*/  ISETP.GT.AND P0, PT, R14, 0xfe, PT ;  /* 0x000000fe0e00780c */ /* 0x000fda0003f04270 */
[----:B------:R-:W-:Y:S05]  /*22e0*/  @P0 BRA `(.L_x_28) ;  /* 0x00000000006c0947 */ /* 0x000fea0003800000 */
[----:B------:R-:W-:-:S13]  /*22f0*/  ISETP.GE.AND P0, PT, R14, 0x1, PT ;  /* 0x000000010e00780c */ /* 0x000fda0003f06270 */
[----:B------:R-:W-:Y:S05]  /*2300*/  @P0 BRA `(.L_x_29) ;  /* 0x0000000000740947 */ /* 0x000fea0003800000 */
[----:B------:R-:W-:Y:S02]  /*2310*/  ISETP.GE.AND P0, PT, R14, -0x18, PT ;  /* 0xffffffe80e00780c */ /* 0x000fe40003f06270 */
[----:B------:R-:W-:-:S11]  /*2320*/  LOP3.LUT R4, R4, 0x80000000, RZ, 0xc0, !PT ;  /* 0x8000000004047812 */ /* 0x000fd600078ec0ff */
[----:B------:R-:W-:Y:S05]  /*2330*/  @!P0 BRA `(.L_x_29) ;  /* 0x0000000000688947 */ /* 0x000fea0003800000 */
[CCC-:B------:R-:W-:Y:S01]  /*2340*/  FFMA.RZ R5, R21.reuse, R17.reuse, R12.reuse ;  /* 0x0000001115057223 */ /* 0x1c0fe2000000c00c */
[-CC-:B------:R-:W-:Y:S01]  /*2350*/  FFMA.RM R10, R21, R17.reuse, R12.reuse ;  /* 0x00000011150a7223 */ /* 0x180fe2000000400c */
[C---:B------:R-:W-:Y:S02]  /*2360*/  ISETP.NE.AND P2, PT, R14.reuse, RZ, PT ;  /* 0x000000ff0e00720c */ /* 0x040fe40003f45270 */
[C---:B------:R-:W-:Y:S02]  /*2370*/  ISETP.NE.AND P1, PT, R14.reuse, RZ, PT ;  /* 0x000000ff0e00720c */ /* 0x040fe40003f25270 */
[----:B------:R-:W-:Y:S01]  /*2380*/  LOP3.LUT R11, R5, 0x7fffff, RZ, 0xc0, !PT ;  /* 0x007fffff050b7812 */ /* 0x000fe200078ec0ff */
[----:B------:R-:W-:Y:S01]  /*2390*/  FFMA.RP R5, R21, R17, R12 ;  /* 0x0000001115057223 */ /* 0x000fe2000000800c */
[----:B------:R-:W-:Y:S01]  /*23a0*/  IADD3 R12, PT, PT, R14, 0x20, RZ ;  /* 0x000000200e0c7810 */ /* 0x000fe20007ffe0ff */
[----:B------:R-:W-:Y:S01]  /*23b0*/  IMAD.MOV R14, RZ, RZ, -R14 ;  /* 0x000000ffff0e7224 */ /* 0x000fe200078e0a0e */
[----:B------:R-:W-:-:S02]  /*23c0*/  LOP3.LUT R11, R11, 0x800000, RZ, 0xfc, !PT ;  /* 0x008000000b0b7812 */ /* 0x000fc400078efcff */
[----:B------:R-:W-:Y:S02]  /*23d0*/  FSETP.NEU.FTZ.AND P0, PT, R5, R10, PT ;  /* 0x0000000a0500720b */ /* 0x000fe40003f1d000 */
[----:B------:R-:W-:Y:S02]  /*23e0*/  SHF.L.U32 R12, R11, R12, RZ ;  /* 0x0000000c0b0c7219 */ /* 0x000fe400000006ff */
[----:B------:R-:W-:Y:S02]  /*23f0*/  SEL R10, R14, RZ, P2 ;  /* 0x000000ff0e0a7207 */ /* 0x000fe40001000000 */
[----:B------:R-:W-:Y:S02]  /*2400*/  ISETP.NE.AND P1, PT, R12, RZ, P1 ;  /* 0x000000ff0c00720c */ /* 0x000fe40000f25270 */
[----:B------:R-:W-:Y:S02]  /*2410*/  SHF.R.U32.HI R10, RZ, R10, R11 ;  /* 0x0000000aff0a7219 */ /* 0x000fe4000001160b */
[----:B------:R-:W-:-:S02]  /*2420*/  PLOP3.LUT P0, PT, P0, P1, PT, 0xf8, 0x8f ;  /* 0x00000000008f781c */ /* 0x000fc40000703f70 */
[----:B------:R-:W-:Y:S02]  /*2430*/  SHF.R.U32.HI R12, RZ, 0x1, R10 ;  /* 0x00000001ff0c7819 */ /* 0x000fe4000001160a */
[----:B------:R-:W-:-:S04]  /*2440*/  SEL R5, RZ, 0x1, !P0 ;  /* 0x00000001ff057807 */ /* 0x000fc80004000000 */
[----:B------:R-:W-:-:S04]  /*2450*/  LOP3.LUT R5, R5, 0x1, R12, 0xf8, !PT ;  /* 0x0000000105057812 */ /* 0x000fc800078ef80c */
[----:B------:R-:W-:-:S04]  /*2460*/  LOP3.LUT R5, R5, R10, RZ, 0xc0, !PT ;  /* 0x0000000a05057212 */ /* 0x000fc800078ec0ff */
[----:B------:R-:W-:-:S04]  /*2470*/  IADD3 R5, PT, PT, R12, R5, RZ ;  /* 0x000000050c057210 */ /* 0x000fc80007ffe0ff */
[----:B------:R-:W-:Y:S01]  /*2480*/  LOP3.LUT R4, R5, R4, RZ, 0xfc, !PT ;  /* 0x0000000405047212 */ /* 0x000fe200078efcff */
[----:B------:R-:W-:Y:S06]  /*2490*/  BRA `(.L_x_29) ;  /* 0x0000000000107947 */ /* 0x000fec0003800000 */
.L_x_28:
[----:B------:R-:W-:-:S04]  /*24a0*/  LOP3.LUT R4, R4, 0x80000000, RZ, 0xc0, !PT ;  /* 0x8000000004047812 */ /* 0x000fc800078ec0ff */
[----:B------:R-:W-:Y:S01]  /*24b0*/  LOP3.LUT R4, R4, 0x7f800000, RZ, 0xfc, !PT ;  /* 0x7f80000004047812 */ /* 0x000fe200078efcff */
[----:B------:R-:W-:Y:S06]  /*24c0*/  BRA `(.L_x_29) ;  /* 0x0000000000047947 */ /* 0x000fec0003800000 */
.L_x_27:
[----:B------:R-:W-:-:S07]  /*24d0*/  IMAD R4, R11, 0x800000, R4 ;  /* 0x008000000b047824 */ /* 0x000fce00078e0204 */
.L_x_29:
[----:B------:R-:W-:Y:S05]  /*24e0*/  BSYNC.RECONVERGENT B3 ;  /* 0x0000000000037941 */ /* 0x000fea0003800200 */
.L_x_26:
[----:B------:R-:W-:Y:S05]  /*24f0*/  BRA `(.L_x_30) ;  /* 0x0000000000207947 */ /* 0x000fea0003800000 */
.L_x_25:
[----:B------:R-:W-:-:S04]  /*2500*/  LOP3.LUT R4, R15, 0x80000000, R12, 0x48, !PT ;  /* 0x800000000f047812 */ /* 0x000fc800078e480c */
[----:B------:R-:W-:Y:S01]  /*2510*/  LOP3.LUT R4, R4, 0x7f800000, RZ, 0xfc, !PT ;  /* 0x7f80000004047812 */ /* 0x000fe200078efcff */
[----:B------:R-:W-:Y:S06]  /*2520*/  BRA `(.L_x_30) ;  /* 0x0000000000147947 */ /* 0x000fec0003800000 */
.L_x_24:
[----:B------:R-:W-:Y:S01]  /*2530*/  LOP3.LUT R4, R15, 0x80000000, R12, 0x48, !PT ;  /* 0x800000000f047812 */ /* 0x000fe200078e480c */
[----:B------:R-:W-:Y:S06]  /*2540*/  BRA `(.L_x_30) ;  /* 0x00000000000c7947 */ /* 0x000fec0003800000 */
.L_x_23:
[----:B------:R-:W0:Y:S01]  /*2550*/  MUFU.RSQ R4, -QNAN ;  /* 0xffc0000000047908 */ /* 0x000e220000001400 */
[----:B------:R-:W-:Y:S05]  /*2560*/  BRA `(.L_x_30) ;  /* 0x0000000000047947 */ /* 0x000fea0003800000 */
.L_x_22:
[----:B------:R-:W-:-:S07]  /*2570*/  FADD.FTZ R4, R4, R5 ;  /* 0x0000000504047221 */ /* 0x000fce0000010000 */
.L_x_30:
[----:B------:R-:W-:Y:S05]  /*2580*/  BSYNC.RECONVERGENT B2 ;  /* 0x0000000000027941 */ /* 0x000fea0003800200 */
.L_x_20:
[----:B------:R-:W-:Y:S01]  /*2590*/  HFMA2 R5, -RZ, RZ, 0, 0 ;  /* 0x00000000ff057431 */ /* 0x000fe200000001ff */
[----:B0-----:R-:W-:Y:S01]  /*25a0*/  MOV R10, R4 ;  /* 0x00000004000a7202 */ /* 0x001fe20000000f00 */
[----:B------:R-:W-:-:S04]  /*25b0*/  IMAD.MOV.U32 R4, RZ, RZ, R8 ;  /* 0x000000ffff047224 */ /* 0x000fc800078e0008 */
[----:B------:R-:W-:Y:S05]  /*25c0*/  RET.REL.NODEC R4 `(_Z20KeMultiHeadAttentionPKfS0_S0_iiiiifiPf) ;  /* 0xffffffd8048c7950 */ /* 0x000fea0003c3ffff */
.L_x_31:
[----:B------:R-:W-:-:S00]  /*25d0*/  BRA `(.L_x_31) ;  /* 0xfffffffc00fc7947 */ /* 0x000fc0000383ffff */
[----:B------:R-:W-:-:S00]  /*25e0*/  NOP ;  /* 0x0000000000007918 */ /* 0x000fc00000000000 */
        /* <DEDUP_REMOVED lines=9> */
.L_x_32:


//--------------------- .nv.shared._Z20KeMultiHeadAttentionPKfS0_S0_iiiiifiPf --------------------------
	.section	.nv.shared._Z20KeMultiHeadAttentionPKfS0_S0_iiiiifiPf,"aw",@nobits
	.sectionflags	@""
	.align	16
.nv.shared._Z20KeMultiHeadAttentionPKfS0_S0_iiiiifiPf:
	.zero		1296


//--------------------- .nv.shared.reserved.0     --------------------------
	.section	.nv.shared.reserved.0,"aw",@nobits
	.weak		__nv_reservedSMEM_offset_0_alias
	.size		__nv_reservedSMEM_offset_0_alias, 0, 64
	.other		__nv_reservedSMEM_offset_0_alias,@"STO_CUDA_RESERVED_SHARED STV_DEFAULT"
__nv_reservedSMEM_offset_0_alias:
	.zero		0
	.zero		64


//--------------------- .nv.constant0._Z20KeMultiHeadAttentionPKfS0_S0_iiiiifiPf --------------------------
	.section	.nv.constant0._Z20KeMultiHeadAttentionPKfS0_S0_iiiiifiPf,"a",@progbits
	.sectionflags	@""
	.align	4
.nv.constant0._Z20KeMultiHeadAttentionPKfS0_S0_iiiiifiPf:
	.zero		960


//--------------------- SYMBOLS --------------------------

	.type		.nv.reservedSmem.offset0,@object
	.size		.nv.reservedSmem.offset0,0x4
	.type		.nv.reservedSmem.cap,@object
	.size		.nv.reservedSmem.cap,0x4
